# CuTe-DSL kernel — source=cudnn_frontend_dsl family=grouped_gemm_swiglu
# config = {"ab_dtype": "Float4E2M1FN", "sf_vec": 32, "d_dtype": "BFloat16", "vector_f32": true, "mma_mn": [128, 128], "cluster_mn": [2, 1]}


// ===== COMPILED SASS (sm_100a) =====

	.target	sm_100a

	.elftype	@"ET_EXEC"


//--------------------- .note.nv.tkinfo           --------------------------
	.section	.note.nv.tkinfo,"",@"SHT_NOTE"
	.sectionflags	@"SHF_NOTE_NV_TKINFO"
	.tkinfo
        /*0018*/ 	.word	0x00000081
        /*0030*/ 	.string	""
        /*0030*/ 	.string	"ptxas"
        /*0030*/ 	.string	"Cuda compilation tools, release 12.9, V12.9.83"
        /*0030*/ 	.string	"Build system must define TOOLS_VERSION_EXTENDED"
        /*0030*/ 	.string	"-O 3 -arch sm_100a "



//--------------------- .note.nv.cuver            --------------------------
	.section	.note.nv.cuver,"",@"SHT_NOTE"
	.sectionflags	@"SHF_NOTE_NV_CUVER"
        /*0018*/ 	.short	0x0001
        /*001a*/ 	.short	0x0064
        /*001c*/ 	.short	0x0001
        /*001e*/ 	.short	0x0000
        /*0020*/ 	.short	0x0001
        /*0022*/ 	.short	0x0000


//--------------------- .nv.info                  --------------------------
	.section	.nv.info,"",@"SHT_CUDA_INFO"
	.align	4


	//----- nvinfo : EIATTR_REGCOUNT
	.align		4
        /*0000*/ 	.byte	0x04, 0x2f
        /*0002*/ 	.short	(.L_4 - .L_3)
	.align		4
.L_3:
        /*0004*/ 	.word	index@(kernel_cutlass_kernel_cudnngrouped_gemmgrouped_gemm_swiglugrouped_gemm_swiglu_quantBlockScaledContiguousGroupedGemmKernel_object_at__TiledMMA_ThrLayoutVMNK11110000_PermutationMNK____MMAAt_0)
        /*0008*/ 	.word	0x00000085


	//----- nvinfo : EIATTR_FRAME_SIZE
	.align		4
.L_4:
        /*000c*/ 	.byte	0x04, 0x11
        /*000e*/ 	.short	(.L_6 - .L_5)
	.align		4
.L_5:
        /*0010*/ 	.word	index@($__internal_2_$__cuda_sm10x_tcgen05_guardrail_trap_unallocated_columns_being_dealloced)
        /*0014*/ 	.word	0x00000000


	//----- nvinfo : EIATTR_FRAME_SIZE
	.align		4
.L_6:
        /*0018*/ 	.byte	0x04, 0x11
        /*001a*/ 	.short	(.L_8 - .L_7)
	.align		4
.L_7:
        /*001c*/ 	.word	index@($__internal_1_$__cuda_sm10x_tcgen05_guardrail_trap_phase_invalid_during_alloc)
        /*0020*/ 	.word	0x00000000


	//----- nvinfo : EIATTR_FRAME_SIZE
	.align		4
.L_8:
        /*0024*/ 	.byte	0x04, 0x11
        /*0026*/ 	.short	(.L_10 - .L_9)
	.align		4
.L_9:
        /*0028*/ 	.word	index@($__internal_0_$__cuda_sm10x_tcgen05_guardrail_trap_col_being_dealloced_not_returned_by_alloc)
        /*002c*/ 	.word	0x00000000


	//----- nvinfo : EIATTR_FRAME_SIZE
	.align		4
.L_10:
        /*0030*/ 	.byte	0x04, 0x11
        /*0032*/ 	.short	(.L_12 - .L_11)
	.align		4
.L_11:
        /*0034*/ 	.word	index@(kernel_cutlass_kernel_cudnngrouped_gemmgrouped_gemm_swiglugrouped_gemm_swiglu_quantBlockScaledContiguousGroupedGemmKernel_object_at__TiledMMA_ThrLayoutVMNK11110000_PermutationMNK____MMAAt_0)
        /*0038*/ 	.word	0x00000000


	//----- nvinfo : EIATTR_MIN_STACK_SIZE
	.align		4
.L_12:
        /*003c*/ 	.byte	0x04, 0x12
        /*003e*/ 	.short	(.L_14 - .L_13)
	.align		4
.L_13:
        /*0040*/ 	.word	index@(kernel_cutlass_kernel_cudnngrouped_gemmgrouped_gemm_swiglugrouped_gemm_swiglu_quantBlockScaledContiguousGroupedGemmKernel_object_at__TiledMMA_ThrLayoutVMNK11110000_PermutationMNK____MMAAt_0)
        /*0044*/ 	.word	0x00000000
.L_14:


//--------------------- .nv.info.kernel_cutlass_kernel_cudnngrouped_gemmgrouped_gemm_swiglugrouped_gemm_swiglu_quantBlockScaledContiguousGroupedGemmKernel_object_at__TiledMMA_ThrLayoutVMNK11110000_PermutationMNK____MMAAt_0 --------------------------
	.section	.nv.info.kernel_cutlass_kernel_cudnngrouped_gemmgrouped_gemm_swiglugrouped_gemm_swiglu_quantBlockScaledContiguousGroupedGemmKernel_object_at__TiledMMA_ThrLayoutVMNK11110000_PermutationMNK____MMAAt_0,"",@"SHT_CUDA_INFO"
	.sectionflags	@""
	.align	4


	//----- nvinfo : EIATTR_CUDA_API_VERSION
	.align		4
        /*0000*/ 	.byte	0x04, 0x37
        /*0002*/ 	.short	(.L_16 - .L_15)
.L_15:
        /*0004*/ 	.word	0x00000081


	//----- nvinfo : EIATTR_KPARAM_INFO
	.align		4
.L_16:
        /*0008*/ 	.byte	0x04, 0x17
        /*000a*/ 	.short	(.L_18 - .L_17)
.L_17:
        /*000c*/ 	.word	0x00000000
        /*0010*/ 	.short	0x000f
        /*0012*/ 	.short	0x03f8
        /*0014*/ 	.byte	0x00, 0xf0, 0x31, 0x00


	//----- nvinfo : EIATTR_KPARAM_INFO
	.align		4
.L_18:
        /*0018*/ 	.byte	0x04, 0x17
        /*001a*/ 	.short	(.L_20 - .L_19)
.L_19:
        /*001c*/ 	.word	0x00000000
        /*0020*/ 	.short	0x000e
        /*0022*/ 	.short	0x03ec
        /*0024*/ 	.byte	0x00, 0xf0, 0x31, 0x00


	//----- nvinfo : EIATTR_KPARAM_INFO
	.align		4
.L_20:
        /*0028*/ 	.byte	0x04, 0x17
        /*002a*/ 	.short	(.L_22 - .L_21)
.L_21:
        /*002c*/ 	.word	0x00000000
        /*0030*/ 	.short	0x000d
        /*0032*/ 	.short	0x03e0
        /*0034*/ 	.byte	0x00, 0xf0, 0x31, 0x00


	//----- nvinfo : EIATTR_KPARAM_INFO
	.align		4
.L_22:
        /*0038*/ 	.byte	0x04, 0x17
        /*003a*/ 	.short	(.L_24 - .L_23)
.L_23:
        /*003c*/ 	.word	0x00000000
        /*0040*/ 	.short	0x000c
        /*0042*/ 	.short	0x03d8
        /*0044*/ 	.byte	0x00, 0xf0, 0x21, 0x00


	//----- nvinfo : EIATTR_KPARAM_INFO
	.align		4
.L_24:
        /*0048*/ 	.byte	0x04, 0x17
        /*004a*/ 	.short	(.L_26 - .L_25)
.L_25:
        /*004c*/ 	.word	0x00000000
        /*0050*/ 	.short	0x000b
        /*0052*/ 	.short	0x03d0
        /*0054*/ 	.byte	0x00, 0xf0, 0x21, 0x00


	//----- nvinfo : EIATTR_KPARAM_INFO
	.align		4
.L_26:
        /*0058*/ 	.byte	0x04, 0x17
        /*005a*/ 	.short	(.L_28 - .L_27)
.L_27:
        /*005c*/ 	.word	0x00000000
        /*0060*/ 	.short	0x000a
        /*0062*/ 	.short	0x03c8
        /*0064*/ 	.byte	0x00, 0xf0, 0x21, 0x00


	//----- nvinfo : EIATTR_KPARAM_INFO
	.align		4
.L_28:
        /*0068*/ 	.byte	0x04, 0x17
        /*006a*/ 	.short	(.L_30 - .L_29)
.L_29:
        /*006c*/ 	.word	0x00000000
        /*0070*/ 	.short	0x0009
        /*0072*/ 	.short	0x03c0
        /*0074*/ 	.byte	0x00, 0xf0, 0x21, 0x00


	//----- nvinfo : EIATTR_KPARAM_INFO
	.align		4
.L_30:
        /*0078*/ 	.byte	0x04, 0x17
        /*007a*/ 	.short	(.L_32 - .L_31)
.L_31:
        /*007c*/ 	.word	0x00000000
        /*0080*/ 	.short	0x0008
        /*0082*/ 	.short	0x0340
        /*0084*/ 	.byte	0x00, 0xf0, 0x01, 0x02


	//----- nvinfo : EIATTR_KPARAM_INFO
	.align		4
.L_32:
        /*0088*/ 	.byte	0x04, 0x17
        /*008a*/ 	.short	(.L_34 - .L_33)
.L_33:
        /*008c*/ 	.word	0x00000000
        /*0090*/ 	.short	0x0007
        /*0092*/ 	.short	0x02c0
        /*0094*/ 	.byte	0x00, 0xf0, 0x01, 0x02


	//----- nvinfo : EIATTR_KPARAM_INFO
	.align		4
.L_34:
        /*0098*/ 	.byte	0x04, 0x17
        /*009a*/ 	.short	(.L_36 - .L_35)
.L_35:
        /*009c*/ 	.word	0x00000000
        /*00a0*/ 	.short	0x0006
        /*00a2*/ 	.short	0x0240
        /*00a4*/ 	.byte	0x00, 0xf0, 0x01, 0x02


	//----- nvinfo : EIATTR_KPARAM_INFO
	.align		4
.L_36:
        /*00a8*/ 	.byte	0x04, 0x17
        /*00aa*/ 	.short	(.L_38 - .L_37)
.L_37:
        /*00ac*/ 	.word	0x00000000
        /*00b0*/ 	.short	0x0005
        /*00b2*/ 	.short	0x01c0
        /*00b4*/ 	.byte	0x00, 0xf0, 0x01, 0x02


	//----- nvinfo : EIATTR_KPARAM_INFO
	.align		4
.L_38:
        /*00b8*/ 	.byte	0x04, 0x17
        /*00ba*/ 	.short	(.L_40 - .L_39)
.L_39:
        /*00bc*/ 	.word	0x00000000
        /*00c0*/ 	.short	0x0004
        /*00c2*/ 	.short	0x0140
        /*00c4*/ 	.byte	0x00, 0xf0, 0x01, 0x02


	//----- nvinfo : EIATTR_KPARAM_INFO
	.align		4
.L_40:
        /*00c8*/ 	.byte	0x04, 0x17
        /*00ca*/ 	.short	(.L_42 - .L_41)
.L_41:
        /*00cc*/ 	.word	0x00000000
        /*00d0*/ 	.short	0x0003
        /*00d2*/ 	.short	0x00c0
        /*00d4*/ 	.byte	0x00, 0xf0, 0x01, 0x02


	//----- nvinfo : EIATTR_KPARAM_INFO
	.align		4
.L_42:
        /*00d8*/ 	.byte	0x04, 0x17
        /*00da*/ 	.short	(.L_44 - .L_43)
.L_43:
        /*00dc*/ 	.word	0x00000000
        /*00e0*/ 	.short	0x0002
        /*00e2*/ 	.short	0x0040
        /*00e4*/ 	.byte	0x00, 0xf0, 0x01, 0x02


	//----- nvinfo : EIATTR_KPARAM_INFO
	.align		4
.L_44:
        /*00e8*/ 	.byte	0x04, 0x17
        /*00ea*/ 	.short	(.L_46 - .L_45)
.L_45:
        /*00ec*/ 	.word	0x00000000
        /*00f0*/ 	.short	0x0001
        /*00f2*/ 	.short	0x000c
        /*00f4*/ 	.byte	0x00, 0xf0, 0x31, 0x00


	//----- nvinfo : EIATTR_KPARAM_INFO
	.align		4
.L_46:
        /*00f8*/ 	.byte	0x04, 0x17
        /*00fa*/ 	.short	(.L_48 - .L_47)
.L_47:
        /*00fc*/ 	.word	0x00000000
        /*0100*/ 	.short	0x0000
        /*0102*/ 	.short	0x0000
        /*0104*/ 	.byte	0x00, 0xf0, 0x31, 0x00


	//----- nvinfo : EIATTR_AT_ENTRY_FRAGMENTS
	.align		4
.L_48:
        /*0108*/ 	.byte	0x04, 0x4f
        /*010a*/ 	.short	(.L_50 - .L_49)


	//   ....[0]....
.L_49:
        /*010c*/ 	.word	0x00000004


	//----- nvinfo : EIATTR_RESERVED_SMEM_USED
	.align		4
.L_50:
        /*0110*/ 	.byte	0x01, 0x41
	.zero		2


	//----- nvinfo : EIATTR_SPARSE_MMA_MASK
	.align		4
        /*0114*/ 	.byte	0x03, 0x50
        /*0116*/ 	.short	0x0000


	//----- nvinfo : EIATTR_TCGEN05_1CTA_USED
	.align		4
        /*0118*/ 	.byte	0x01, 0x51
	.zero		2


	//----- nvinfo : EIATTR_MAXREG_COUNT
	.align		4
        /*011c*/ 	.byte	0x03, 0x1b
        /*011e*/ 	.short	0x00ff


	//----- nvinfo : EIATTR_NUM_BARRIERS
	.align		4
        /*0120*/ 	.byte	0x02, 0x4c
        /*0122*/ 	.byte	0x05
	.zero		1


	//----- nvinfo : EIATTR_INT_WARP_WIDE_INSTR_OFFSETS
	.align		4
        /*0124*/ 	.byte	0x04, 0x31
        /*0126*/ 	.short	(.L_52 - .L_51)


	//   ....[0]....
.L_51:
        /*0128*/ 	.word	0x000048b0


	//   ....[1]....
        /*012c*/ 	.word	0x000048f0


	//----- nvinfo : EIATTR_COOP_GROUP_MASK_REGIDS
	.align		4
.L_52:
        /*0130*/ 	.byte	0x04, 0x29
        /*0132*/ 	.short	(.L_54 - .L_53)


	//   ....[0]....
.L_53:
        /*0134*/ 	.word	0xffffffff


	//   ....[1]....
        /*0138*/ 	.word	0xffffffff


	//   ....[2]....
        /*013c*/ 	.word	0xffffffff


	//   ....[3]....
        /*0140*/ 	.word	0xffffffff


	//   ....[4]....
        /*0144*/ 	.word	0xffffffff


	//   ....[5]....
        /*0148*/ 	.word	0xffffffff


	//   ....[6]....
        /*014c*/ 	.word	0xffffffff


	//   ....[7]....
        /*0150*/ 	.word	0xffffffff


	//   ....[8]....
        /*0154*/ 	.word	0xffffffff


	//   ....[9]....
        /*0158*/ 	.word	0xffffffff


	//   ....[10]....
        /*015c*/ 	.word	0xffffffff


	//   ....[11]....
        /*0160*/ 	.word	0xffffffff


	//----- nvinfo : EIATTR_COOP_GROUP_INSTR_OFFSETS
	.align		4
.L_54:
        /*0164*/ 	.byte	0x04, 0x28
        /*0166*/ 	.short	(.L_56 - .L_55)


	//   ....[0]....
.L_55:
        /*0168*/ 	.word	0x00000140


	//   ....[1]....
        /*016c*/ 	.word	0x000004a0


	//   ....[2]....
        /*0170*/ 	.word	0x00000650


	//   ....[3]....
        /*0174*/ 	.word	0x00000810


	//   ....[4]....
        /*0178*/ 	.word	0x00000bc0


	//   ....[5]....
        /*017c*/ 	.word	0x00000e20


	//   ....[6]....
        /*0180*/ 	.word	0x00000e80


	//   ....[7]....
        /*0184*/ 	.word	0x000027b0


	//   ....[8]....
        /*0188*/ 	.word	0x00002a70


	//   ....[9]....
        /*018c*/ 	.word	0x00004490


	//   ....[10]....
        /*0190*/ 	.word	0x00004750


	//   ....[11]....
        /*0194*/ 	.word	0x000049a0


	//----- nvinfo : EIATTR_VRC_CTA_INIT_COUNT
	.align		4
.L_56:
        /*0198*/ 	.byte	0x02, 0x4a
        /*019a*/ 	.byte	0x80
	.zero		1


	//----- nvinfo : EIATTR_MBARRIER_INSTR_OFFSETS
	.align		4
        /*019c*/ 	.byte	0x04, 0x39
        /*019e*/ 	.short	(.L_58 - .L_57)


	//   ....[0]....
.L_57:
        /*01a0*/ 	.word	0x000003b0
        /*01a4*/ 	.word	0x000000ff
        /*01a8*/ 	.word	0x00000000
        /*01ac*/ 	.short	0x0100
        /*01ae*/ 	.byte	0x05
	.zero		1


	//   ....[1]....
        /*01b0*/ 	.word	0x000003c0
        /*01b4*/ 	.word	0x000000ff
        /*01b8*/ 	.word	0x00000008
        /*01bc*/ 	.short	0x0100
        /*01be*/ 	.byte	0x05
	.zero		1


	//   ....[2]....
        /*01c0*/ 	.word	0x000003d0
        /*01c4*/ 	.word	0x000000ff
        /*01c8*/ 	.word	0x00000010
        /*01cc*/ 	.short	0x0100
        /*01ce*/ 	.byte	0x05
	.zero		1


	//   ....[3]....
        /*01d0*/ 	.word	0x000003e0
        /*01d4*/ 	.word	0x000000ff
        /*01d8*/ 	.word	0x00000018
        /*01dc*/ 	.short	0x0100
        /*01de*/ 	.byte	0x05
	.zero		1


	//   ....[4]....
        /*01e0*/ 	.word	0x000003f0
        /*01e4*/ 	.word	0x000000ff
        /*01e8*/ 	.word	0x00000020
        /*01ec*/ 	.short	0x0100
        /*01ee*/ 	.byte	0x05
	.zero		1


	//   ....[5]....
        /*01f0*/ 	.word	0x00000400
        /*01f4*/ 	.word	0x000000ff
        /*01f8*/ 	.word	0x00000028
        /*01fc*/ 	.short	0x0100
        /*01fe*/ 	.byte	0x05
	.zero		1


	//   ....[6]....
        /*0200*/ 	.word	0x00000410
        /*0204*/ 	.word	0x000000ff
        /*0208*/ 	.word	0x00000030
        /*020c*/ 	.short	0x0100
        /*020e*/ 	.byte	0x05
	.zero		1


	//   ....[7]....
        /*0210*/ 	.word	0x00000420
        /*0214*/ 	.word	0x000000ff
        /*0218*/ 	.word	0x00000038
        /*021c*/ 	.short	0x0100
        /*021e*/ 	.byte	0x05
	.zero		1


	//   ....[8]....
        /*0220*/ 	.word	0x00000430
        /*0224*/ 	.word	0x000000ff
        /*0228*/ 	.word	0x00000040
        /*022c*/ 	.short	0x0100
        /*022e*/ 	.byte	0x05
	.zero		1


	//   ....[9]....
        /*0230*/ 	.word	0x00000440
        /*0234*/ 	.word	0x000000ff
        /*0238*/ 	.word	0x00000048
        /*023c*/ 	.short	0x0100
        /*023e*/ 	.byte	0x05
	.zero		1


	//   ....[10]....
        /*0240*/ 	.word	0x000005c0
        /*0244*/ 	.word	0x000000ff
        /*0248*/ 	.word	0x00000050
        /*024c*/ 	.short	0x0100
        /*024e*/ 	.byte	0x06
	.zero		1


	//   ....[11]....
        /*0250*/ 	.word	0x000005d0
        /*0254*/ 	.word	0x000000ff
        /*0258*/ 	.word	0x00000058
        /*025c*/ 	.short	0x0100
        /*025e*/ 	.byte	0x06
	.zero		1


	//   ....[12]....
        /*0260*/ 	.word	0x000005e0
        /*0264*/ 	.word	0x000000ff
        /*0268*/ 	.word	0x00000060
        /*026c*/ 	.short	0x0100
        /*026e*/ 	.byte	0x06
	.zero		1


	//   ....[13]....
        /*0270*/ 	.word	0x000005f0
        /*0274*/ 	.word	0x000000ff
        /*0278*/ 	.word	0x00000068
        /*027c*/ 	.short	0x0100
        /*027e*/ 	.byte	0x06
	.zero		1


	//   ....[14]....
        /*0280*/ 	.word	0x00000770
        /*0284*/ 	.word	0x000000ff
        /*0288*/ 	.word	0x00000070
        /*028c*/ 	.short	0x0100
        /*028e*/ 	.byte	0x06
	.zero		1


	//   ....[15]....
        /*0290*/ 	.word	0x00000780
        /*0294*/ 	.word	0x000000ff
        /*0298*/ 	.word	0x00000078
        /*029c*/ 	.short	0x0100
        /*029e*/ 	.byte	0x06
	.zero		1


	//   ....[16]....
        /*02a0*/ 	.word	0x00000790
        /*02a4*/ 	.word	0x000000ff
        /*02a8*/ 	.word	0x00000080
        /*02ac*/ 	.short	0x0100
        /*02ae*/ 	.byte	0x06
	.zero		1


	//   ....[17]....
        /*02b0*/ 	.word	0x000007a0
        /*02b4*/ 	.word	0x000000ff
        /*02b8*/ 	.word	0x00000088
        /*02bc*/ 	.short	0x0100
        /*02be*/ 	.byte	0x06
	.zero		1


	//   ....[18]....
        /*02c0*/ 	.word	0x00000ee0
        /*02c4*/ 	.word	0x0000000e
        /*02c8*/ 	.word	0x00000080
        /*02cc*/ 	.short	0x010a
        /*02ce*/ 	.byte	0xff
	.zero		1


	//   ....[19]....
        /*02d0*/ 	.word	0x00000fc0
        /*02d4*/ 	.word	0x0000000e
        /*02d8*/ 	.word	0x00000070
        /*02dc*/ 	.short	0x0101
        /*02de*/ 	.byte	0xff
	.zero		1


	//   ....[20]....
        /*02e0*/ 	.word	0x000011f0
        /*02e4*/ 	.word	0x00000002
        /*02e8*/ 	.word	0x00000080
        /*02ec*/ 	.short	0x010a
        /*02ee*/ 	.byte	0xff
	.zero		1


	//   ....[21]....
        /*02f0*/ 	.word	0x00001310
        /*02f4*/ 	.word	0x00000002
        /*02f8*/ 	.word	0x00000070
        /*02fc*/ 	.short	0x0101
        /*02fe*/ 	.byte	0xff
	.zero		1


	//   ....[22]....
        /*0300*/ 	.word	0x00001320
        /*0304*/ 	.word	0x00000003
        /*0308*/ 	.word	0x00000080
        /*030c*/ 	.short	0x010a
        /*030e*/ 	.byte	0xff
	.zero		1


	//   ....[23]....
        /*0310*/ 	.word	0x00001380
        /*0314*/ 	.word	0x000000ff
        /*0318*/ 	.word	0x00000070
        /*031c*/ 	.short	0x010a
        /*031e*/ 	.byte	0x20
	.zero		1


	//   ....[24]....
        /*0320*/ 	.word	0x00001400
        /*0324*/ 	.word	0x000000ff
        /*0328*/ 	.word	0x00000080
        /*032c*/ 	.short	0x0101
        /*032e*/ 	.byte	0x20
	.zero		1


	//   ....[25]....
        /*0330*/ 	.word	0x000015c0
        /*0334*/ 	.word	0x000000ff
        /*0338*/ 	.word	0x00000028
        /*033c*/ 	.short	0x010a
        /*033e*/ 	.byte	0x05
	.zero		1


	//   ....[26]....
        /*0340*/ 	.word	0x00001740
        /*0344*/ 	.word	0x000000ff
        /*0348*/ 	.word	0x00000028
        /*034c*/ 	.short	0x010a
        /*034e*/ 	.byte	0x05
	.zero		1


	//   ....[27]....
        /*0350*/ 	.word	0x00001890
        /*0354*/ 	.word	0x000000ff
        /*0358*/ 	.word	0x00000028
        /*035c*/ 	.short	0x010a
        /*035e*/ 	.byte	0x1f
	.zero		1


	//   ....[28]....
        /*0360*/ 	.word	0x000018d0
        /*0364*/ 	.word	0x00000003
        /*0368*/ 	.word	0x00000070
        /*036c*/ 	.short	0x010a
        /*036e*/ 	.byte	0xff
	.zero		1


	//   ....[29]....
        /*0370*/ 	.word	0x00001960
        /*0374*/ 	.word	0x00000003
        /*0378*/ 	.word	0x00000080
        /*037c*/ 	.short	0x0101
        /*037e*/ 	.byte	0xff
	.zero		1


	//   ....[30]....
        /*0380*/ 	.word	0x00001b10
        /*0384*/ 	.word	0x000000ff
        /*0388*/ 	.word	0x00000028
        /*038c*/ 	.short	0x010a
        /*038e*/ 	.byte	0x05
	.zero		1


	//   ....[31]....
        /*0390*/ 	.word	0x00001bd0
        /*0394*/ 	.word	0x000000ff
        /*0398*/ 	.word	0x00000070
        /*039c*/ 	.short	0x010a
        /*039e*/ 	.byte	0x0c
	.zero		1


	//   ....[32]....
        /*03a0*/ 	.word	0x00001c60
        /*03a4*/ 	.word	0x000000ff
        /*03a8*/ 	.word	0x00000080
        /*03ac*/ 	.short	0x0101
        /*03ae*/ 	.byte	0x0c
	.zero		1


	//   ....[33]....
        /*03b0*/ 	.word	0x000020d0
        /*03b4*/ 	.word	0x000000ff
        /*03b8*/ 	.word	0x00000000
        /*03bc*/ 	.short	0x010a
        /*03be*/ 	.byte	0x10
	.zero		1


	//   ....[34]....
        /*03c0*/ 	.word	0x000020e0
        /*03c4*/ 	.word	0x000000ff
        /*03c8*/ 	.word	0x00000060
        /*03cc*/ 	.short	0x010a
        /*03ce*/ 	.byte	0x12
	.zero		1


	//   ....[35]....
        /*03d0*/ 	.word	0x00002100
        /*03d4*/ 	.word	0x000000ff
        /*03d8*/ 	.word	0x00000060
        /*03dc*/ 	.short	0x010a
        /*03de*/ 	.byte	0x12
	.zero		1


	//   ....[36]....
        /*03e0*/ 	.word	0x00002350
        /*03e4*/ 	.word	0x000000ff
        /*03e8*/ 	.word	0x00000000
        /*03ec*/ 	.short	0x010a
        /*03ee*/ 	.byte	0x0d
	.zero		1


	//   ....[37]....
        /*03f0*/ 	.word	0x000024c0
        /*03f4*/ 	.word	0x000000ff
        /*03f8*/ 	.word	0x00000000
        /*03fc*/ 	.short	0x010a
        /*03fe*/ 	.byte	0x10
	.zero		1


	//   ....[38]....
        /*0400*/ 	.word	0x000025b0
        /*0404*/ 	.word	0x000000ff
        /*0408*/ 	.word	0x00000060
        /*040c*/ 	.short	0x010a
        /*040e*/ 	.byte	0x10
	.zero		1


	//   ....[39]....
        /*0410*/ 	.word	0x000025c0
        /*0414*/ 	.word	0x00000003
        /*0418*/ 	.word	0x00000070
        /*041c*/ 	.short	0x010a
        /*041e*/ 	.byte	0xff
	.zero		1


	//   ....[40]....
        /*0420*/ 	.word	0x00002670
        /*0424*/ 	.word	0x00000003
        /*0428*/ 	.word	0x00000080
        /*042c*/ 	.short	0x0101
        /*042e*/ 	.byte	0xff
	.zero		1


	//   ....[41]....
        /*0430*/ 	.word	0x00002740
        /*0434*/ 	.word	0x00000002
        /*0438*/ 	.word	0x00000060
        /*043c*/ 	.short	0x010a
        /*043e*/ 	.byte	0xff
	.zero		1


	//   ....[42]....
        /*0440*/ 	.word	0x00002ae0
        /*0444*/ 	.word	0x00000057
        /*0448*/ 	.word	0x00000070
        /*044c*/ 	.short	0x010a
        /*044e*/ 	.byte	0xff
	.zero		1


	//   ....[43]....
        /*0450*/ 	.word	0x00002b40
        /*0454*/ 	.word	0x00000057
        /*0458*/ 	.word	0x00000080
        /*045c*/ 	.short	0x0101
        /*045e*/ 	.byte	0xff
	.zero		1


	//   ....[44]....
        /*0460*/ 	.word	0x00002f80
        /*0464*/ 	.word	0x0000007e
        /*0468*/ 	.word	0x00000050
        /*046c*/ 	.short	0x010a
        /*046e*/ 	.byte	0xff
	.zero		1


	//   ....[45]....
        /*0470*/ 	.word	0x00004440
        /*0474*/ 	.word	0x0000007e
        /*0478*/ 	.word	0x00000060
        /*047c*/ 	.short	0x0101
        /*047e*/ 	.byte	0xff
	.zero		1


	//   ....[46]....
        /*0480*/ 	.word	0x00004450
        /*0484*/ 	.word	0x00000003
        /*0488*/ 	.word	0x00000070
        /*048c*/ 	.short	0x010a
        /*048e*/ 	.byte	0xff
	.zero		1


	//   ....[47]....
        /*0490*/ 	.word	0x00004510
        /*0494*/ 	.word	0x00000003
        /*0498*/ 	.word	0x00000080
        /*049c*/ 	.short	0x0101
        /*049e*/ 	.byte	0xff
	.zero		1


	//   ....[48]....
        /*04a0*/ 	.word	0x000049f0
        /*04a4*/ 	.word	0x0000000e
        /*04a8*/ 	.word	0x00000080
        /*04ac*/ 	.short	0x010a
        /*04ae*/ 	.byte	0xff
	.zero		1


	//   ....[49]....
        /*04b0*/ 	.word	0x00004a50
        /*04b4*/ 	.word	0x00000002
        /*04b8*/ 	.word	0x00000080
        /*04bc*/ 	.short	0x010a
        /*04be*/ 	.byte	0xff
	.zero		1


	//   ....[50]....
        /*04c0*/ 	.word	0x00004ab0
        /*04c4*/ 	.word	0x00000003
        /*04c8*/ 	.word	0x00000080
        /*04cc*/ 	.short	0x010a
        /*04ce*/ 	.byte	0xff
	.zero		1


	//   ....[51]....
        /*04d0*/ 	.word	0x00004b10
        /*04d4*/ 	.word	0x00000000
        /*04d8*/ 	.word	0x00000070
        /*04dc*/ 	.short	0x010a
        /*04de*/ 	.byte	0xff
	.zero		1


	//   ....[52]....
        /*04e0*/ 	.word	0x00004b90
        /*04e4*/ 	.word	0x00000003
        /*04e8*/ 	.word	0x00000028
        /*04ec*/ 	.short	0x010a
        /*04ee*/ 	.byte	0xff
	.zero		1


	//   ....[53]....
        /*04f0*/ 	.word	0x00004bf0
        /*04f4*/ 	.word	0x00000003
        /*04f8*/ 	.word	0x00000070
        /*04fc*/ 	.short	0x010a
        /*04fe*/ 	.byte	0xff
	.zero		1


	//   ....[54]....
        /*0500*/ 	.word	0x00004c70
        /*0504*/ 	.word	0x00000000
        /*0508*/ 	.word	0x00000028
        /*050c*/ 	.short	0x010a
        /*050e*/ 	.byte	0xff
	.zero		1


	//   ....[55]....
        /*0510*/ 	.word	0x00004cd0
        /*0514*/ 	.word	0x00000000
        /*0518*/ 	.word	0x00000070
        /*051c*/ 	.short	0x010a
        /*051e*/ 	.byte	0xff
	.zero		1


	//   ....[56]....
        /*0520*/ 	.word	0x00004d50
        /*0524*/ 	.word	0x00000002
        /*0528*/ 	.word	0x00000060
        /*052c*/ 	.short	0x010a
        /*052e*/ 	.byte	0xff
	.zero		1


	//   ....[57]....
        /*0530*/ 	.word	0x00004dd0
        /*0534*/ 	.word	0x00000002
        /*0538*/ 	.word	0x00000000
        /*053c*/ 	.short	0x010a
        /*053e*/ 	.byte	0xff
	.zero		1


	//   ....[58]....
        /*0540*/ 	.word	0x00004e40
        /*0544*/ 	.word	0x00000003
        /*0548*/ 	.word	0x00000070
        /*054c*/ 	.short	0x010a
        /*054e*/ 	.byte	0xff
	.zero		1


	//   ....[59]....
        /*0550*/ 	.word	0x00004ea0
        /*0554*/ 	.word	0x00000002
        /*0558*/ 	.word	0x00000060
        /*055c*/ 	.short	0x010a
        /*055e*/ 	.byte	0xff
	.zero		1


	//   ....[60]....
        /*0560*/ 	.word	0x00004ef0
        /*0564*/ 	.word	0x00000057
        /*0568*/ 	.word	0x00000070
        /*056c*/ 	.short	0x010a
        /*056e*/ 	.byte	0xff
	.zero		1


	//   ....[61]....
        /*0570*/ 	.word	0x00004f50
        /*0574*/ 	.word	0x0000007e
        /*0578*/ 	.word	0x00000050
        /*057c*/ 	.short	0x010a
        /*057e*/ 	.byte	0xff
	.zero		1


	//   ....[62]....
        /*0580*/ 	.word	0x00004fc0
        /*0584*/ 	.word	0x00000003
        /*0588*/ 	.word	0x00000070
        /*058c*/ 	.short	0x010a
        /*058e*/ 	.byte	0xff
	.zero		1


	//----- nvinfo : EIATTR_NUM_MBARRIERS
	.align		4
.L_58:
        /*0590*/ 	.byte	0x03, 0x38
        /*0592*/ 	.short	0x0012


	//----- nvinfo : EIATTR_EXIT_INSTR_OFFSETS
	.align		4
        /*0594*/ 	.byte	0x04, 0x1c
        /*0596*/ 	.short	(.L_60 - .L_59)


	//   ....[0]....
.L_59:
        /*0598*/ 	.word	0x00002770


	//   ....[1]....
        /*059c*/ 	.word	0x000049d0


	//----- nvinfo : EIATTR_MAX_THREADS
	.align		4
.L_60:
        /*05a0*/ 	.byte	0x04, 0x05
        /*05a2*/ 	.short	(.L_62 - .L_61)
.L_61:
        /*05a4*/ 	.word	0x000000e0
        /*05a8*/ 	.word	0x00000001
        /*05ac*/ 	.word	0x00000001


	//----- nvinfo : EIATTR_CRS_STACK_SIZE
	.align		4
.L_62:
        /*05b0*/ 	.byte	0x04, 0x1e
        /*05b2*/ 	.short	(.L_64 - .L_63)
.L_63:
        /*05b4*/ 	.word	0x00000000


	//----- nvinfo : EIATTR_CBANK_PARAM_SIZE
	.align		4
.L_64:
        /*05b8*/ 	.byte	0x03, 0x19
        /*05ba*/ 	.short	0x0404


	//----- nvinfo : EIATTR_PARAM_CBANK
	.align		4
        /*05bc*/ 	.byte	0x04, 0x0a
        /*05be*/ 	.short	(.L_66 - .L_65)
	.align		4
.L_65:
        /*05c0*/ 	.word	index@(.nv.constant0.kernel_cutlass_kernel_cudnngrouped_gemmgrouped_gemm_swiglugrouped_gemm_swiglu_quantBlockScaledContiguousGroupedGemmKernel_object_at__TiledMMA_ThrLayoutVMNK11110000_PermutationMNK____MMAAt_0)
        /*05c4*/ 	.short	0x0380
        /*05c6*/ 	.short	0x0404


	//----- nvinfo : EIATTR_SW_WAR
	.align		4
.L_66:
        /*05c8*/ 	.byte	0x04, 0x36
        /*05ca*/ 	.short	(.L_68 - .L_67)
.L_67:
        /*05cc*/ 	.word	0x00000008
.L_68:


//--------------------- .nv.compat                --------------------------
	.section	.nv.compat,"",@"SHT_CUDA_COMPAT_INFO"
	.align	4
        /*0000*/ 	.byte	0x02, 0x02, 0x02, 0x00, 0x02, 0x05, 0x05, 0x00, 0x02, 0x03, 0x01, 0x00, 0x02, 0x06, 0x01, 0x00


//--------------------- .nv.callgraph             --------------------------
	.section	.nv.callgraph,"",@"SHT_CUDA_CALLGRAPH"
	.align	4
	.sectionentsize	8
	.align		4
        /*0000*/ 	.word	0x00000000
	.align		4
        /*0004*/ 	.word	0xffffffff
	.align		4
        /*0008*/ 	.word	0x00000000
	.align		4
        /*000c*/ 	.word	0xfffffffe
	.align		4
        /*0010*/ 	.word	0x00000000
	.align		4
        /*0014*/ 	.word	0xfffffffd
	.align		4
        /*0018*/ 	.word	0x00000000
	.align		4
        /*001c*/ 	.word	0xfffffffc


//--------------------- .text.kernel_cutlass_kernel_cudnngrouped_gemmgrouped_gemm_swiglugrouped_gemm_swiglu_quantBlockScaledContiguousGroupedGemmKernel_object_at__TiledMMA_ThrLayoutVMNK11110000_PermutationMNK____MMAAt_0 --------------------------
	.section	.text.kernel_cutlass_kernel_cudnngrouped_gemmgrouped_gemm_swiglugrouped_gemm_swiglu_quantBlockScaledContiguousGroupedGemmKernel_object_at__TiledMMA_ThrLayoutVMNK11110000_PermutationMNK____MMAAt_0,"ax",@progbits
	.align	128
        .global         kernel_cutlass_kernel_cudnngrouped_gemmgrouped_gemm_swiglugrouped_gemm_swiglu_quantBlockScaledContiguousGroupedGemmKernel_object_at__TiledMMA_ThrLayoutVMNK11110000_PermutationMNK____MMAAt_0
        .type           kernel_cutlass_kernel_cudnngrouped_gemmgrouped_gemm_swiglugrouped_gemm_swiglu_quantBlockScaledContiguousGroupedGemmKernel_object_at__TiledMMA_ThrLayoutVMNK11110000_PermutationMNK____MMAAt_0,@function
        .size           kernel_cutlass_kernel_cudnngrouped_gemmgrouped_gemm_swiglugrouped_gemm_swiglu_quantBlockScaledContiguousGroupedGemmKernel_object_at__TiledMMA_ThrLayoutVMNK11110000_PermutationMNK____MMAAt_0,(.L_x_96 - kernel_cutlass_kernel_cudnngrouped_gemmgrouped_gemm_swiglugrouped_gemm_swiglu_quantBlockScaledContiguousGroupedGemmKernel_object_at__TiledMMA_ThrLayoutVMNK11110000_PermutationMNK____MMAAt_0)
        .other          kernel_cutlass_kernel_cudnngrouped_gemmgrouped_gemm_swiglugrouped_gemm_swiglu_quantBlockScaledContiguousGroupedGemmKernel_object_at__TiledMMA_ThrLayoutVMNK11110000_PermutationMNK____MMAAt_0,@"STO_CUDA_ENTRY STV_DEFAULT"
kernel_cutlass_kernel_cudnngrouped_gemmgrouped_gemm_swiglugrouped_gemm_swiglu_quantBlockScaledContiguousGroupedGemmKernel_object_at__TiledMMA_ThrLayoutVMNK11110000_PermutationMNK____MMAAt_0:
.text.kernel_cutlass_kernel_cudnngrouped_gemmgrouped_gemm_swiglugrouped_gemm_swiglu_quantBlockScaledContiguousGroupedGemmKernel_object_at__TiledMMA_ThrLayoutVMNK11110000_PermutationMNK____MMAAt_0:
[----:B------:R-:W1:Y:S01]  /*0000*/  LDC R1, c[0x0][0x37c] ;  /* 0x0000df00ff017b82 */ /* 0x000e620000000800 */
[----:B------:R-:W2:Y:S01]  /*0010*/  S2R R3, SR_TID.Y ;  /* 0x0000000000037919 */ /* 0x000ea20000002200 */
[----:B------:R-:W3:Y:S06]  /*0020*/  LDCU UR4, c[0x0][0x360] ;  /* 0x00006c00ff0477ac */ /* 0x000eec0008000800 */
[----:B------:R-:W4:Y:S01]  /*0030*/  S2UR UR32, SR_CgaCtaId ;  /* 0x00000000002079c3 */ /* 0x000f220000008800 */
[----:B------:R-:W2:Y:S01]  /*0040*/  S2R R0, SR_TID.Z ;  /* 0x0000000000007919 */ /* 0x000ea20000002300 */
[----:B------:R-:W2:Y:S01]  /*0050*/  LDCU UR5, c[0x0][0x364] ;  /* 0x00006c80ff0577ac */ /* 0x000ea20008000800 */
[----:B------:R-:W3:Y:S01]  /*0060*/  S2R R104, SR_TID.X ;  /* 0x0000000000687919 */ /* 0x000ee20000002100 */
[----:B------:R-:W5:Y:S01]  /*0070*/  LDCU.U8 UR6, c[0x0][0x382] ;  /* 0x00007040ff0677ac */ /* 0x000f620008000000 */
[----:B------:R-:W-:Y:S01]  /*0080*/  UMOV UR14, 0x1 ;  /* 0x00000001000e7882 */ /* 0x000fe20000000000 */
[----:B----4-:R-:W-:-:S02]  /*0090*/  ULEA.HI UR15, UR32, UR32, URZ, 0x1 ;  /* 0x00000020200f7291 */ /* 0x010fc4000f8f08ff */
[----:B-----5:R-:W-:Y:S02]  /*00a0*/  ULOP3.LUT UR6, UR6, 0x1, URZ, 0xc0, !UPT ;  /* 0x0000000106067892 */ /* 0x020fe4000f8ec0ff */
[----:B------:R-:W-:Y:S02]  /*00b0*/  ULOP3.LUT UR15, UR15, 0xfffffffe, URZ, 0xc0, !UPT ;  /* 0xfffffffe0f0f7892 */ /* 0x000fe4000f8ec0ff */
[----:B------:R-:W-:Y:S02]  /*00c0*/  UISETP.NE.U32.AND UP6, UPT, UR6, 0x1, UPT ;  /* 0x000000010600788c */ /* 0x000fe4000bfc5070 */
[----:B------:R-:W-:Y:S01]  /*00d0*/  UIADD3 UR15, UPT, UPT, -UR15, UR32, URZ ;  /* 0x000000200f0f7290 */ /* 0x000fe2000fffe1ff */
[----:B--2---:R-:W-:Y:S01]  /*00e0*/  IMAD R3, R0, UR5, R3 ;  /* 0x0000000500037c24 */ /* 0x004fe2000f8e0203 */
[----:B------:R-:W2:Y:S03]  /*00f0*/  LDCU UR5, c[0x0][0x36c] ;  /* 0x00006d80ff0577ac */ /* 0x000ea60008000800 */
[----:B---3--:R-:W-:Y:S01]  /*0100*/  IMAD R124, R3, UR4, R104 ;  /* 0x00000004037c7c24 */ /* 0x008fe2000f8e0268 */
[----:B------:R-:W3:Y:S04]  /*0110*/  LDCU.U8 UR4, c[0x0][0x381] ;  /* 0x00007020ff0477ac */ /* 0x000ee80008000000 */
[----:B------:R-:W-:Y:S01]  /*0120*/  SHF.R.U32.HI R124, RZ, 0x5, R124 ;  /* 0x00000005ff7c7819 */ /* 0x000fe2000001167c */
[----:B------:R-:W-:-:S05]  /*0130*/  USHF.L.U32 UR21, UR14, UR15, URZ ;  /* 0x0000000f0e157299 */ /* 0x000fca00080006ff */
[----:B------:R-:W4:Y:S01]  /*0140*/  SHFL.IDX PT, R124, R124, RZ, 0x1f ;  /* 0x00001fff7c7c7589 */ /* 0x000f2200000e0000 */
[----:B--2---:R-:W-:Y:S02]  /*0150*/  UISETP.EQ.U32.AND UP4, UPT, UR5, 0x1, UPT ;  /* 0x000000010500788c */ /* 0x004fe4000bf82070 */
[----:B---3--:R-:W-:-:S04]  /*0160*/  ULOP3.LUT UR4, UR4, 0x1, URZ, 0xc0, !UPT ;  /* 0x0000000104047892 */ /* 0x008fc8000f8ec0ff */
[----:B------:R-:W-:Y:S01]  /*0170*/  UISETP.NE.U32.AND UP5, UPT, UR4, 0x1, UPT ;  /* 0x000000010400788c */ /* 0x000fe2000bfa5070 */
[C---:B----4-:R-:W-:Y:S02]  /*0180*/  ISETP.NE.AND P1, PT, R124.reuse, 0x5, PT ;  /* 0x000000057c00780c */ /* 0x050fe40003f25270 */
[----:B------:R-:W-:-:S11]  /*0190*/  ISETP.NE.AND P0, PT, R124, RZ, PT ;  /* 0x000000ff7c00720c */ /* 0x000fd60003f05270 */
[----:B-1----:R-:W-:Y:S05]  /*01a0*/  @P1 BRA `(.L_x_0) ;  /* 0x0000000000501947 */ /* 0x002fea0003800000 */
[----:B------:R-:W1:Y:S02]  /*01b0*/  LDCU.64 UR4, c[0x0][0x348] ;  /* 0x00006900ff0477ac */ /* 0x000e640008000a00 */
[----:B-1----:R-:W-:Y:S02]  /*01c0*/  UIADD3 UR16, UP1, UPT, UR4, 0x40, URZ ;  /* 0x0000004004107890 */ /* 0x002fe4000ff3e0ff */
[----:B------:R-:W-:Y:S02]  /*01d0*/  UIADD3 UR12, UP0, UPT, UR4, 0xc0, URZ ;  /* 0x000000c0040c7890 */ /* 0x000fe4000ff1e0ff */
[----:B------:R-:W-:Y:S02]  /*01e0*/  UIADD3 UR10, UP3, UPT, UR4, 0x140, URZ ;  /* 0x00000140040a7890 */ /* 0x000fe4000ff7e0ff */
[----:B------:R-:W-:Y:S02]  /*01f0*/  UIADD3 UR8, UP2, UPT, UR4, 0x1c0, URZ ;  /* 0x000001c004087890 */ /* 0x000fe4000ff5e0ff */
[----:B------:R-:W-:-:S02]  /*0200*/  UIADD3.X UR17, UPT, UPT, URZ, UR5, URZ, UP1, !UPT ;  /* 0x00000005ff117290 */ /* 0x000fc40008ffe4ff */
[----:B------:R-:W-:Y:S02]  /*0210*/  UIADD3 UR6, UP1, UPT, UR4, 0x240, URZ ;  /* 0x0000024004067890 */ /* 0x000fe4000ff3e0ff */
[----:B------:R-:W-:Y:S02]  /*0220*/  UIADD3.X UR13, UPT, UPT, URZ, UR5, URZ, UP0, !UPT ;  /* 0x00000005ff0d7290 */ /* 0x000fe400087fe4ff */
[----:B------:R-:W-:Y:S02]  /*0230*/  UIADD3 UR4, UP0, UPT, UR4, 0x2c0, URZ ;  /* 0x000002c004047890 */ /* 0x000fe4000ff1e0ff */
[----:B------:R-:W-:Y:S01]  /*0240*/  UIADD3.X UR11, UPT, UPT, URZ, UR5, URZ, UP3, !UPT ;  /* 0x00000005ff0b7290 */ /* 0x000fe20009ffe4ff */
[----:B------:R1:W-:Y:S01]  /*0250*/  UTMACCTL.PF [UR16] ;  /* 0x00000000100079b9 */ /* 0x0003e20008040000 */
[----:B------:R-:W-:-:S03]  /*0260*/  UIADD3.X UR9, UPT, UPT, URZ, UR5, URZ, UP2, !UPT ;  /* 0x00000005ff097290 */ /* 0x000fc600097fe4ff */
[----:B------:R1:W-:Y:S01]  /*0270*/  UTMACCTL.PF [UR12] ;  /* 0x000000000c0079b9 */ /* 0x0003e20008040000 */
[----:B------:R-:W-:-:S03]  /*0280*/  UIADD3.X UR7, UPT, UPT, URZ, UR5, URZ, UP1, !UPT ;  /* 0x00000005ff077290 */ /* 0x000fc60008ffe4ff */
[----:B------:R1:W-:Y:S01]  /*0290*/  UTMACCTL.PF [UR10] ;  /* 0x000000000a0079b9 */ /* 0x0003e20008040000 */
[----:B------:R-:W-:Y:S01]  /*02a0*/  UIADD3.X UR5, UPT, UPT, URZ, UR5, URZ, UP0, !UPT ;  /* 0x00000005ff057290 */ /* 0x000fe200087fe4ff */
[----:B------:R1:W-:Y:S04]  /*02b0*/  UTMACCTL.PF [UR8] ;  /* 0x00000000080079b9 */ /* 0x0003e80008040000 */
[----:B------:R1:W-:Y:S04]  /*02c0*/  UTMACCTL.PF [UR6] ;  /* 0x00000000060079b9 */ /* 0x0003e80008040000 */
[----:B------:R1:W-:Y:S02]  /*02d0*/  UTMACCTL.PF [UR4] ;  /* 0x00000000040079b9 */ /* 0x0003e40008040000 */
[----:B-1----:R-:W-:Y:S01]  /*02e0*/  NOP ;  /* 0x0000000000007918 */ /* 0x002fe20000000000 */
.L_x_0:
[----:B------:R-:W-:Y:S05]  /*02f0*/  @P0 BRA `(.L_x_1) ;  /* 0x0000000000580947 */ /* 0x000fea0003800000 */
[----:B------:R-:W-:Y:S01]  /*0300*/  UMOV UR5, 0x400 ;  /* 0x0000040000057882 */ /* 0x000fe20000000000 */
[----:B------:R-:W-:Y:S01]  /*0310*/  UMOV UR6, 0x1 ;  /* 0x0000000100067882 */ /* 0x000fe20000000000 */
[----:B------:R-:W-:Y:S02]  /*0320*/  ULEA UR5, UR32, UR5, 0x18 ;  /* 0x0000000520057291 */ /* 0x000fe4000f8ec0ff */
[----:B------:R-:W-:-:S04]  /*0330*/  UIADD3 UR6, UPT, UPT, -UR6, 0x100000, URZ ;  /* 0x0010000006067890 */ /* 0x000fc8000fffe1ff */
[----:B------:R-:W-:Y:S02]  /*0340*/  USHF.L.U32 UR7, UR6, 0xb, URZ ;  /* 0x0000000b06077899 */ /* 0x000fe400080006ff */
[----:B------:R-:W-:Y:S01]  /*0350*/  USHF.L.U32 UR6, UR6, 0x1, URZ ;  /* 0x0000000106067899 */ /* 0x000fe200080006ff */
[----:B------:R-:W-:Y:S02]  /*0360*/  UMOV UR4, 0x2 ;  /* 0x0000000200047882 */ /* 0x000fe40000000000 */
[----:B------:R-:W-:-:S04]  /*0370*/  UIADD3 UR8, UPT, UPT, -UR4, 0x100000, URZ ;  /* 0x0010000004087890 */ /* 0x000fc8000fffe1ff */
[----:B------:R-:W-:Y:S02]  /*0380*/  USHF.L.U32 UR9, UR8, 0xb, URZ ;  /* 0x0000000b08097899 */ /* 0x000fe400080006ff */
[----:B------:R-:W-:Y:S01]  /*0390*/  USHF.L.U32 UR8, UR8, 0x1, URZ ;  /* 0x0000000108087899 */ /* 0x000fe200080006ff */
[----:B------:R-:W1:Y:S02]  /*03a0*/  FENCE.VIEW.ASYNC.S ;  /* 0x00000000000073c6 */ /* 0x000e640000000000 */
[----:B-1----:R1:W2:Y:S01]  /*03b0*/  SYNCS.EXCH.64 URZ, [UR5], UR6 ;  /* 0x0000000605ff75b2 */ /* 0x0022a20008000100 */
[----:B------:R1:W3:Y:S01]  /*03c0*/  SYNCS.EXCH.64 URZ, [UR5+0x8], UR6 ;  /* 0x0000080605ff75b2 */ /* 0x0002e20008000100 */
[----:B------:R1:W4:Y:S01]  /*03d0*/  SYNCS.EXCH.64 URZ, [UR5+0x10], UR6 ;  /* 0x0000100605ff75b2 */ /* 0x0003220008000100 */
[----:B------:R1:W1:Y:S01]  /*03e0*/  SYNCS.EXCH.64 URZ, [UR5+0x18], UR6 ;  /* 0x0000180605ff75b2 */ /* 0x0002620008000100 */
[----:B------:R1:W1:Y:S05]  /*03f0*/  SYNCS.EXCH.64 URZ, [UR5+0x20], UR6 ;  /* 0x0000200605ff75b2 */ /* 0x00026a0008000100 */
[----:B------:R1:W1:Y:S01]  /*0400*/  SYNCS.EXCH.64 URZ, [UR5+0x28], UR8 ;  /* 0x0000280805ff75b2 */ /* 0x0002620008000100 */
[----:B------:R1:W1:Y:S01]  /*0410*/  SYNCS.EXCH.64 URZ, [UR5+0x30], UR8 ;  /* 0x0000300805ff75b2 */ /* 0x0002620008000100 */
[----:B------:R1:W1:Y:S01]  /*0420*/  SYNCS.EXCH.64 URZ, [UR5+0x38], UR8 ;  /* 0x0000380805ff75b2 */ /* 0x0002620008000100 */
[----:B------:R1:W1:Y:S01]  /*0430*/  SYNCS.EXCH.64 URZ, [UR5+0x40], UR8 ;  /* 0x0000400805ff75b2 */ /* 0x0002620008000100 */
[----:B------:R1:W1:Y:S01]  /*0440*/  SYNCS.EXCH.64 URZ, [UR5+0x48], UR8 ;  /* 0x0000480805ff75b2 */ /* 0x0002620008000100 */
[----:B------:R-:W-:Y:S01]  /*0450*/  NOP ;  /* 0x0000000000007918 */ /* 0x000fe20000000000 */
.L_x_1:
[----:B------:R-:W-:Y:S01]  /*0460*/  NOP ;  /* 0x0000000000007918 */ /* 0x000fe20000000000 */
[----:B------:R-:W-:Y:S05]  /*0470*/  BRA.U !UP4, `(.L_x_2) ;  /* 0x000000010c087547 */ /* 0x000fea000b800000 */
[----:B-1234-:R-:W-:Y:S01]  /*0480*/  UCGABAR_ARV ;  /* 0x00000000000079c7 */ /* 0x01efe20008000000 */
[----:B------:R-:W-:Y:S05]  /*0490*/  BRA `(.L_x_3) ;  /* 0x0000000000047947 */ /* 0x000fea0003800000 */
.L_x_2:
[----:B-1234-:R-:W-:Y:S01]  /*04a0*/  NOP ;  /* 0x0000000000007918 */ /* 0x01efe20000000000 */
.L_x_3:
[----:B------:R-:W-:Y:S05]  /*04b0*/  BRA.U !UP4, `(.L_x_4) ;  /* 0x000000010c0c7547 */ /* 0x000fea000b800000 */
[----:B------:R-:W-:Y:S01]  /*04c0*/  UCGABAR_WAIT ;  /* 0x0000000000007dc7 */ /* 0x000fe20008000000 */
[----:B------:R-:W-:Y:S01]  /*04d0*/  CCTL.IVALL ;  /* 0x00000000ff00798f */ /* 0x000fe20002000000 */
[----:B------:R-:W-:Y:S05]  /*04e0*/  BRA `(.L_x_5) ;  /* 0x0000000000047947 */ /* 0x000fea0003800000 */
.L_x_4:
[----:B------:R-:W-:Y:S06]  /*04f0*/  BAR.SYNC.DEFER_BLOCKING 0x0 ;  /* 0x0000000000007b1d */ /* 0x000fec0000010000 */
.L_x_5:
[----:B------:R-:W-:Y:S05]  /*0500*/  @P0 BRA `(.L_x_6) ;  /* 0x0000000000400947 */ /* 0x000fea0003800000 */
[----:B------:R-:W-:Y:S01]  /*0510*/  UMOV UR6, 0x400 ;  /* 0x0000040000067882 */ /* 0x000fe20000000000 */
[----:B------:R-:W-:Y:S01]  /*0520*/  UMOV UR5, 0x1 ;  /* 0x0000000100057882 */ /* 0x000fe20000000000 */
[----:B------:R-:W-:Y:S01]  /*0530*/  UMOV UR4, 0x4 ;  /* 0x0000000400047882 */ /* 0x000fe20000000000 */
[----:B------:R-:W-:Y:S02]  /*0540*/  ULEA UR6, UR32, UR6, 0x18 ;  /* 0x0000000620067291 */ /* 0x000fe4000f8ec0ff */
[----:B------:R-:W-:-:S04]  /*0550*/  UIADD3 UR8, UPT, UPT, -UR5, 0x100000, URZ ;  /* 0x0010000005087890 */ /* 0x000fc8000fffe1ff */
[----:B------:R-:W-:Y:S02]  /*0560*/  USHF.L.U32 UR9, UR8, 0xb, URZ ;  /* 0x0000000b08097899 */ /* 0x000fe400080006ff */
[----:B------:R-:W-:Y:S02]  /*0570*/  USHF.L.U32 UR8, UR8, 0x1, URZ ;  /* 0x0000000108087899 */ /* 0x000fe400080006ff */
[----:B------:R-:W-:-:S04]  /*0580*/  UIADD3 UR4, UPT, UPT, -UR4, 0x100000, URZ ;  /* 0x0010000004047890 */ /* 0x000fc8000fffe1ff */
[----:B------:R-:W-:Y:S02]  /*0590*/  USHF.L.U32 UR5, UR4, 0xb, URZ ;  /* 0x0000000b04057899 */ /* 0x000fe400080006ff */
[----:B------:R-:W-:Y:S01]  /*05a0*/  USHF.L.U32 UR4, UR4, 0x1, URZ ;  /* 0x0000000104047899 */ /* 0x000fe200080006ff */
[----:B------:R-:W1:Y:S03]  /*05b0*/  FENCE.VIEW.ASYNC.S ;  /* 0x00000000000073c6 */ /* 0x000e660000000000 */
[----:B-1----:R1:W2:Y:S01]  /*05c0*/  SYNCS.EXCH.64 URZ, [UR6+0x50], UR8 ;  /* 0x0000500806ff75b2 */ /* 0x0022a20008000100 */
[----:B------:R1:W3:Y:S07]  /*05d0*/  SYNCS.EXCH.64 URZ, [UR6+0x58], UR8 ;  /* 0x0000580806ff75b2 */ /* 0x0002ee0008000100 */
[----:B------:R1:W4:Y:S01]  /*05e0*/  SYNCS.EXCH.64 URZ, [UR6+0x60], UR4 ;  /* 0x0000600406ff75b2 */ /* 0x0003220008000100 */
[----:B------:R1:W1:Y:S01]  /*05f0*/  SYNCS.EXCH.64 URZ, [UR6+0x68], UR4 ;  /* 0x0000680406ff75b2 */ /* 0x0002620008000100 */
[----:B------:R-:W-:Y:S01]  /*0600*/  NOP ;  /* 0x0000000000007918 */ /* 0x000fe20000000000 */
.L_x_6:
[----:B------:R-:W-:Y:S01]  /*0610*/  NOP ;  /* 0x0000000000007918 */ /* 0x000fe20000000000 */
[----:B------:R-:W-:Y:S05]  /*0620*/  BRA.U !UP4, `(.L_x_7) ;  /* 0x000000010c087547 */ /* 0x000fea000b800000 */
[----:B-1234-:R-:W-:Y:S01]  /*0630*/  UCGABAR_ARV ;  /* 0x00000000000079c7 */ /* 0x01efe20008000000 */
[----:B------:R-:W-:Y:S05]  /*0640*/  BRA `(.L_x_8) ;  /* 0x0000000000047947 */ /* 0x000fea0003800000 */
.L_x_7:
[----:B-1234-:R-:W-:Y:S01]  /*0650*/  NOP ;  /* 0x0000000000007918 */ /* 0x01efe20000000000 */
.L_x_8:
[----:B------:R-:W-:Y:S05]  /*0660*/  BRA.U !UP4, `(.L_x_9) ;  /* 0x000000010c0c7547 */ /* 0x000fea000b800000 */
[----:B------:R-:W-:Y:S01]  /*0670*/  UCGABAR_WAIT ;  /* 0x0000000000007dc7 */ /* 0x000fe20008000000 */
[----:B------:R-:W-:Y:S01]  /*0680*/  CCTL.IVALL ;  /* 0x00000000ff00798f */ /* 0x000fe20002000000 */
[----:B------:R-:W-:Y:S05]  /*0690*/  BRA `(.L_x_10) ;  /* 0x0000000000047947 */ /* 0x000fea0003800000 */
.L_x_9:
[----:B------:R-:W-:Y:S06]  /*06a0*/  BAR.SYNC.DEFER_BLOCKING 0x0 ;  /* 0x0000000000007b1d */ /* 0x000fec0000010000 */
.L_x_10:
        /* <DEDUP_REMOVED lines=17> */
.L_x_11:
[----:B------:R-:W-:Y:S01]  /*07c0*/  NOP ;  /* 0x0000000000007918 */ /* 0x000fe20000000000 */
[----:B-1234-:R-:W-:Y:S06]  /*07d0*/  BAR.SYNC.DEFER_BLOCKING 0x0 ;  /* 0x0000000000007b1d */ /* 0x01efec0000010000 */
[----:B------:R-:W-:Y:S05]  /*07e0*/  BRA.U !UP4, `(.L_x_12) ;  /* 0x000000010c087547 */ /* 0x000fea000b800000 */
[----:B------:R-:W-:Y:S01]  /*07f0*/  UCGABAR_ARV ;  /* 0x00000000000079c7 */ /* 0x000fe20008000000 */
[----:B------:R-:W-:Y:S05]  /*0800*/  BRA `(.L_x_13) ;  /* 0x0000000000047947 */ /* 0x000fea0003800000 */
.L_x_12:
[----:B------:R-:W-:Y:S01]  /*0810*/  NOP ;  /* 0x0000000000007918 */ /* 0x000fe20000000000 */
.L_x_13:
[----:B------:R-:W-:Y:S05]  /*0820*/  BRA.U !UP4, `(.L_x_14) ;  /* 0x000000010c0c7547 */ /* 0x000fea000b800000 */
[----:B------:R-:W-:Y:S01]  /*0830*/  UCGABAR_WAIT ;  /* 0x0000000000007dc7 */ /* 0x000fe20008000000 */
[----:B------:R-:W-:Y:S01]  /*0840*/  CCTL.IVALL ;  /* 0x00000000ff00798f */ /* 0x000fe20002000000 */
[----:B------:R-:W-:Y:S05]  /*0850*/  BRA `(.L_x_15) ;  /* 0x0000000000047947 */ /* 0x000fea0003800000 */
.L_x_14:
[----:B------:R-:W-:Y:S06]  /*0860*/  BAR.SYNC.DEFER_BLOCKING 0x0 ;  /* 0x0000000000007b1d */ /* 0x000fec0000010000 */
.L_x_15:
[----:B------:R-:W-:Y:S01]  /*0870*/  ISETP.NE.AND P0, PT, R124, 0x6, PT ;  /* 0x000000067c00780c */ /* 0x000fe20003f05270 */
[----:B------:R-:W1:-:S12]  /*0880*/  LDCU.64 UR22, c[0x0][0x358] ;  /* 0x00006b00ff1677ac */ /* 0x000e580008000a00 */
[----:B------:R-:W-:Y:S05]  /*0890*/  @P0 BRA `(.L_x_16) ;  /* 0x0000000800a80947 */ /* 0x000fea0003800000 */
[----:B------:R-:W-:Y:S01]  /*08a0*/  LOP3.LUT R0, R104, 0x1f, RZ, 0xc0, !PT ;  /* 0x0000001f68007812 */ /* 0x000fe200078ec0ff */
[----:B------:R-:W-:Y:S01]  /*08b0*/  IMAD.MOV.U32 R18, RZ, RZ, 0x7fffffff ;  /* 0x7fffffffff127424 */ /* 0x000fe200078e00ff */
[----:B------:R-:W2:Y:S01]  /*08c0*/  S2UR UR9, SR_CTAID.Z ;  /* 0x00000000000979c3 */ /* 0x000ea20000002700 */
[----:B------:R-:W2:Y:S01]  /*08d0*/  LDCU.64 UR6, c[0x0][0x760] ;  /* 0x0000ec00ff0677ac */ /* 0x000ea20008000a00 */
[C---:B------:R-:W-:Y:S01]  /*08e0*/  ISETP.GT.U32.AND P0, PT, R0.reuse, 0x7, PT ;  /* 0x000000070000780c */ /* 0x040fe20003f04070 */
[----:B------:R-:W3:Y:S01]  /*08f0*/  LDCU.U8 UR8, c[0x0][0x768] ;  /* 0x0000ed00ff0877ac */ /* 0x000ee20008000000 */
[----:B------:R-:W4:Y:S01]  /*0900*/  LDCU.U8 UR10, c[0x0][0x769] ;  /* 0x0000ed20ff0a77ac */ /* 0x000f220008000000 */
[----:B------:R-:W5:Y:S10]  /*0910*/  LDCU UR24, c[0x0][0x770] ;  /* 0x0000ee00ff1877ac */ /* 0x000f740008000800 */
[----:B------:R-:W1:Y:S02]  /*0920*/  @!P0 LDC.64 R2, c[0x0][0x748] ;  /* 0x0001d200ff028b82 */ /* 0x000e640000000a00 */
[----:B-1----:R-:W-:-:S05]  /*0930*/  @!P0 IMAD.WIDE.U32 R2, R0, 0x4, R2 ;  /* 0x0000000400028825 */ /* 0x002fca00078e0002 */
[----:B------:R-:W5:Y:S01]  /*0940*/  @!P0 LDG.E R18, desc[UR22][R2.64] ;  /* 0x0000001602128981 */ /* 0x000f62000c1e1900 */
[----:B--2---:R-:W-:Y:S01]  /*0950*/  UIMAD.WIDE.U32 UR4, UR9, UR7, URZ ;  /* 0x00000007090472a5 */ /* 0x004fe2000f8e00ff */
[----:B------:R-:W1:Y:S01]  /*0960*/  S2UR UR16, SR_CTAID.X ;  /* 0x00000000001079c3 */ /* 0x000e620000002500 */
[----:B------:R-:W-:Y:S01]  /*0970*/  UISETP.GT.U32.AND UP0, UPT, UR9, 0x1ff, UPT ;  /* 0x000001ff0900788c */ /* 0x000fe2000bf04070 */
[----:B------:R-:W-:Y:S02]  /*0980*/  HFMA2 R0, -RZ, RZ, 0, 5.9604644775390625e-08 ;  /* 0x00000001ff007431 */ /* 0x000fe400000001ff */
[----:B------:R-:W-:Y:S02]  /*0990*/  IMAD.MOV.U32 R10, RZ, RZ, RZ ;  /* 0x000000ffff0a7224 */ /* 0x000fe400078e00ff */
[----:B------:R-:W-:Y:S02]  /*09a0*/  UMOV UR11, UR5 ;  /* 0x00000005000b7c82 */ /* 0x000fe40008000000 */
[----:B------:R-:W-:-:S02]  /*09b0*/  UIADD3 UR7, UPT, UPT, -UR11, UR9, URZ ;  /* 0x000000090b077290 */ /* 0x000fc4000fffe1ff */
[----:B------:R-:W2:Y:S02]  /*09c0*/  LDCU.64 UR4, c[0x0][0x778] ;  /* 0x0000ef00ff0477ac */ /* 0x000ea40008000a00 */
[----:B---3--:R-:W-:-:S04]  /*09d0*/  USHF.R.U32.HI UR7, URZ, UR8, UR7 ;  /* 0x00000008ff077299 */ /* 0x008fc80008011607 */
[----:B------:R-:W-:-:S04]  /*09e0*/  UIADD3 UR11, UPT, UPT, UR11, UR7, URZ ;  /* 0x000000070b0b7290 */ /* 0x000fc8000fffe0ff */
[----:B----4-:R-:W-:Y:S02]  /*09f0*/  USHF.R.U32.HI UR11, URZ, UR10, UR11 ;  /* 0x0000000aff0b7299 */ /* 0x010fe4000801160b */
[----:B-1----:R-:W-:Y:S02]  /*0a00*/  ULOP3.LUT UR16, UR16, 0x1, URZ, 0xc0, !UPT ;  /* 0x0000000110107892 */ /* 0x002fe4000f8ec0ff */
[----:B------:R-:W-:Y:S01]  /*0a10*/  UIADD3 UR11, UPT, UPT, -UR11, URZ, URZ ;  /* 0x000000ff0b0b7290 */ /* 0x000fe2000fffe1ff */
[----:B------:R-:W1:Y:S03]  /*0a20*/  LDCU.U8 UR7, c[0x0][0x780] ;  /* 0x0000f000ff0777ac */ /* 0x000e660008000000 */
[----:B------:R-:W-:-:S04]  /*0a30*/  UIMAD UR6, UR11, UR6, UR9 ;  /* 0x000000060b0672a4 */ /* 0x000fc8000f8e0209 */
[----:B--2---:R-:W-:-:S03]  /*0a40*/  UIMAD.WIDE.U32 UR12, UR6, UR5, URZ ;  /* 0x00000005060c72a5 */ /* 0x004fc6000f8e00ff */
[----:B------:R-:W2:Y:S04]  /*0a50*/  LDCU.U8 UR11, c[0x0][0x781] ;  /* 0x0000f020ff0b77ac */ /* 0x000ea80008000000 */
[----:B------:R-:W-:Y:S02]  /*0a60*/  UMOV UR5, UR13 ;  /* 0x0000000d00057c82 */ /* 0x000fe40008000000 */
[----:B------:R-:W-:Y:S02]  /*0a70*/  UIADD3 UR18, UPT, UPT, UR6, -UR5, URZ ;  /* 0x8000000506127290 */ /* 0x000fe4000fffe0ff */
[----:B------:R-:W3:Y:S02]  /*0a80*/  LDCU.U8 UR13, c[0x0][0x774] ;  /* 0x0000ee80ff0d77ac */ /* 0x000ee40008000000 */
[----:B-1----:R-:W-:Y:S01]  /*0a90*/  USHF.R.U32.HI UR18, URZ, UR7, UR18 ;  /* 0x00000007ff127299 */ /* 0x002fe20008011612 */
[----:B------:R-:W1:Y:S03]  /*0aa0*/  LDCU.U8 UR12, c[0x0][0x775] ;  /* 0x0000eea0ff0c77ac */ /* 0x000e660008000000 */
[----:B------:R-:W-:Y:S01]  /*0ab0*/  UIADD3 UR18, UPT, UPT, UR5, UR18, URZ ;  /* 0x0000001205127290 */ /* 0x000fe2000fffe0ff */
[----:B------:R-:W4:Y:S03]  /*0ac0*/  LDCU UR5, c[0x0][0x76c] ;  /* 0x0000ed80ff0577ac */ /* 0x000f260008000800 */
[----:B--2---:R-:W-:-:S04]  /*0ad0*/  USHF.R.U32.HI UR18, URZ, UR11, UR18 ;  /* 0x0000000bff127299 */ /* 0x004fc80008011612 */
[----:B-----5:R-:W-:-:S07]  /*0ae0*/  UIMAD.WIDE.U32 UR24, UR18, UR24, URZ ;  /* 0x00000018121872a5 */ /* 0x020fce000f8e00ff */
[----:B------:R-:W-:Y:S02]  /*0af0*/  UMOV UR19, UR25 ;  /* 0x0000001900137c82 */ /* 0x000fe40008000000 */
[----:B------:R-:W-:-:S04]  /*0b00*/  UIADD3 UR17, UPT, UPT, UR18, -UR19, URZ ;  /* 0x8000001312117290 */ /* 0x000fc8000fffe0ff */
[----:B---3--:R-:W-:-:S04]  /*0b10*/  USHF.R.U32.HI UR17, URZ, UR13, UR17 ;  /* 0x0000000dff117299 */ /* 0x008fc80008011611 */
[----:B------:R-:W-:-:S04]  /*0b20*/  UIADD3 UR17, UPT, UPT, UR19, UR17, URZ ;  /* 0x0000001113117290 */ /* 0x000fc8000fffe0ff */
[----:B-1----:R-:W-:-:S04]  /*0b30*/  USHF.R.U32.HI UR17, URZ, UR12, UR17 ;  /* 0x0000000cff117299 */ /* 0x002fc80008011611 */
[----:B------:R-:W-:-:S04]  /*0b40*/  UIADD3 UR17, UPT, UPT, -UR17, URZ, URZ ;  /* 0x000000ff11117290 */ /* 0x000fc8000fffe1ff */
[----:B----4-:R-:W-:Y:S02]  /*0b50*/  UIMAD UR5, UR17, UR5, UR18 ;  /* 0x00000005110572a4 */ /* 0x010fe4000f8e0212 */
[----:B------:R-:W-:Y:S02]  /*0b60*/  UIADD3 UR18, UPT, UPT, -UR18, URZ, URZ ;  /* 0x000000ff12127290 */ /* 0x000fe4000fffe1ff */
[----:B------:R-:W-:Y:S02]  /*0b70*/  UIADD3 UR5, UPT, UPT, UR5, UR5, URZ ;  /* 0x0000000505057290 */ /* 0x000fe4000fffe0ff */
[----:B------:R-:W-:Y:S02]  /*0b80*/  UIMAD UR4, UR18, UR4, UR6 ;  /* 0x00000004120472a4 */ /* 0x000fe4000f8e0206 */
[----:B------:R-:W-:-:S04]  /*0b90*/  ULOP3.LUT UR5, UR5, UR16, URZ, 0xfc, !UPT ;  /* 0x0000001005057292 */ /* 0x000fc8000f8efcff */
[----:B------:R-:W-:Y:S02]  /*0ba0*/  MOV R5, UR4 ;  /* 0x0000000400057c02 */ /* 0x000fe40008000f00 */
[----:B------:R-:W-:Y:S01]  /*0bb0*/  IMAD.U32 R4, RZ, RZ, UR5 ;  /* 0x00000005ff047e24 */ /* 0x000fe2000f8e00ff */
[----:B------:R1:W2:Y:S01]  /*0bc0*/  SHFL.IDX PT, R2, R18, 0x7, 0x1f ;  /* 0x00e01f0012027f89 */ /* 0x0002a200000e0000 */
[----:B------:R-:W-:Y:S05]  /*0bd0*/  BRA.U UP0, `(.L_x_17) ;  /* 0x0000000500647547 */ /* 0x000fea000b800000 */
[----:B------:R-:W3:Y:S01]  /*0be0*/  LDC R0, c[0x0][0x374] ;  /* 0x0000dd00ff007b82 */ /* 0x000ee20000000800 */
[----:B--2---:R-:W-:Y:S01]  /*0bf0*/  SHF.R.S32.HI R17, RZ, 0x1f, R2 ;  /* 0x0000001fff117819 */ /* 0x004fe20000011402 */
[----:B------:R-:W-:Y:S02]  /*0c00*/  IMAD.U32 R19, RZ, RZ, UR9 ;  /* 0x00000009ff137e24 */ /* 0x000fe4000f8e00ff */
[----:B------:R-:W-:Y:S01]  /*0c10*/  IMAD.MOV.U32 R6, RZ, RZ, -0x1 ;  /* 0xffffffffff067424 */ /* 0x000fe200078e00ff */
[----:B------:R-:W-:Y:S01]  /*0c20*/  LEA.HI R17, R17, R2, RZ, 0x7 ;  /* 0x0000000211117211 */ /* 0x000fe200078f38ff */
[----:B------:R-:W-:Y:S02]  /*0c30*/  IMAD.MOV.U32 R10, RZ, RZ, RZ ;  /* 0x000000ffff0a7224 */ /* 0x000fe400078e00ff */
[----:B------:R-:W3:Y:S01]  /*0c40*/  LDC R7, c[0x0][0x370] ;  /* 0x0000dc00ff077b82 */ /* 0x000ee20000000800 */
[----:B------:R-:W-:Y:S01]  /*0c50*/  LOP3.LUT R3, R17, 0xffffff80, RZ, 0xc0, !PT ;  /* 0xffffff8011037812 */ /* 0x000fe200078ec0ff */
[----:B------:R-:W-:-:S03]  /*0c60*/  IMAD.MOV.U32 R15, RZ, RZ, RZ ;  /* 0x000000ffff0f7224 */ /* 0x000fc600078e00ff */
[----:B------:R-:W-:-:S03]  /*0c70*/  ISETP.NE.AND P0, PT, R2, R3, PT ;  /* 0x000000030200720c */ /* 0x000fc60003f05270 */
[----:B------:R-:W2:Y:S01]  /*0c80*/  LDC R16, c[0x0][0x378] ;  /* 0x0000de00ff107b82 */ /* 0x000ea20000000800 */
[----:B------:R-:W-:-:S07]  /*0c90*/  ISETP.LT.AND P0, PT, R2, RZ, P0 ;  /* 0x000000ff0200720c */ /* 0x000fce0000701270 */
[----:B------:R-:W4:Y:S08]  /*0ca0*/  LDC R12, c[0x0][0x770] ;  /* 0x0001dc00ff0c7b82 */ /* 0x000f300000000800 */
[----:B------:R-:W1:Y:S01]  /*0cb0*/  LDC R11, c[0x0][0x76c] ;  /* 0x0001db00ff0b7b82 */ /* 0x000e620000000800 */
[----:B---3--:R-:W-:Y:S01]  /*0cc0*/  IMAD R7, R0, R7, RZ ;  /* 0x0000000700077224 */ /* 0x008fe200078e02ff */
[----:B------:R-:W-:-:S02]  /*0cd0*/  SHF.R.S32.HI R0, RZ, 0x7, R17 ;  /* 0x00000007ff007819 */ /* 0x000fc40000011411 */
[----:B------:R-:W-:-:S03]  /*0ce0*/  LEA.HI.SX32 R17, R17, 0xffffffff, 0x19 ;  /* 0xffffffff11117811 */ /* 0x000fc600078fcaff */
[----:B------:R-:W-:Y:S01]  /*0cf0*/  @!P0 IMAD.MOV R17, RZ, RZ, R0 ;  /* 0x000000ffff118224 */ /* 0x000fe200078e0200 */
[----:B------:R-:W3:Y:S01]  /*0d00*/  LDC.64 R8, c[0x0][0x760] ;  /* 0x0001d800ff087b82 */ /* 0x000ee20000000a00 */
[----:B--2---:R-:W-:Y:S02]  /*0d10*/  IMAD R16, R7, R16, RZ ;  /* 0x0000001007107224 */ /* 0x004fe400078e02ff */
[----:B------:R-:W-:-:S03]  /*0d20*/  IMAD.MOV.U32 R0, RZ, RZ, 0x1 ;  /* 0x00000001ff007424 */ /* 0x000fc600078e00ff */
[----:B------:R-:W-:Y:S02]  /*0d30*/  LEA.HI R16, R16, R16, RZ, 0x1 ;  /* 0x0000001010107211 */ /* 0x000fe400078f08ff */
[----:B------:R-:W2:Y:S02]  /*0d40*/  LDC.64 R2, c[0x0][0x778] ;  /* 0x0001de00ff027b82 */ /* 0x000ea40000000a00 */
[----:B----4-:R-:W-:-:S07]  /*0d50*/  SHF.R.S32.HI R16, RZ, 0x1, R16 ;  /* 0x00000001ff107819 */ /* 0x010fce0000011410 */
.L_x_22:
[----:B------:R-:W-:-:S13]  /*0d60*/  ISETP.GE.AND P0, PT, R4, R17, PT ;  /* 0x000000110400720c */ /* 0x000fda0003f06270 */
[----:B------:R-:W-:Y:S05]  /*0d70*/  @P0 BRA `(.L_x_18) ;  /* 0x0000000000940947 */ /* 0x000fea0003800000 */
[----:B------:R-:W-:-:S04]  /*0d80*/  SHF.L.U32 R7, R4, 0x7, RZ ;  /* 0x0000000704077819 */ /* 0x000fc800000006ff */
[----:B------:R-:W-:-:S13]  /*0d90*/  ISETP.GE.AND P0, PT, R7, R15, PT ;  /* 0x0000000f0700720c */ /* 0x000fda0003f06270 */
[----:B------:R-:W-:Y:S05]  /*0da0*/  @!P0 BRA `(.L_x_19) ;  /* 0x0000000000388947 */ /* 0x000fea0003800000 */
[----:B------:R-:W-:Y:S01]  /*0db0*/  VIADD R13, R6, 0x1 ;  /* 0x00000001060d7836 */ /* 0x000fe20000000000 */
[----:B------:R-:W-:-:S04]  /*0dc0*/  MOV R6, 0xffffffff ;  /* 0xffffffff00067802 */ /* 0x000fc80000000f00 */
[----:B------:R-:W-:-:S13]  /*0dd0*/  ISETP.GT.U32.AND P0, PT, R13, 0x1f, PT ;  /* 0x0000001f0d00780c */ /* 0x000fda0003f04070 */
[----:B------:R-:W-:Y:S05]  /*0de0*/  @P0 BRA `(.L_x_20) ;  /* 0x0000000000240947 */ /* 0x000fea0003800000 */
[----:B------:R-:W-:Y:S01]  /*0df0*/  ISETP.GT.AND P0, PT, R18, R7, PT ;  /* 0x000000071200720c */ /* 0x000fe20003f04270 */
[----:B------:R-:W-:-:S05]  /*0e00*/  IMAD.MOV.U32 R6, RZ, RZ, -0x1 ;  /* 0xffffffffff067424 */ /* 0x000fca00078e00ff */
[----:B------:R-:W-:-:S07]  /*0e10*/  SHF.L.U32 R6, R6, R13, RZ ;  /* 0x0000000d06067219 */ /* 0x000fce00000006ff */
[----:B------:R-:W-:-:S04]  /*0e20*/  VOTE.ANY R7, PT, P0 ;  /* 0x0000000000077806 */ /* 0x000fc800000e0100 */
[----:B------:R-:W-:-:S05]  /*0e30*/  LOP3.LUT P0, R7, R7, RZ, R6, 0xa0, !PT ;  /* 0x000000ff07077212 */ /* 0x000fca000780a006 */
[----:B------:R-:W-:-:S05]  /*0e40*/  VIADD R6, R7, 0xffffffff ;  /* 0xffffffff07067836 */ /* 0x000fca0000000000 */
[----:B------:R-:W-:-:S04]  /*0e50*/  LOP3.LUT R7, R7, R6, RZ, 0xc, !PT ;  /* 0x0000000607077212 */ /* 0x000fc800078e0cff */
[----:B------:R-:W4:Y:S02]  /*0e60*/  POPC R6, R7 ;  /* 0x0000000700067309 */ /* 0x000f240000000000 */
[----:B----4-:R-:W-:-:S07]  /*0e70*/  SEL R6, R6, 0xffffffff, P0 ;  /* 0xffffffff06067807 */ /* 0x010fce0000000000 */
.L_x_20:
[----:B------:R4:W3:Y:S02]  /*0e80*/  SHFL.IDX PT, R15, R18, R6, 0x1f ;  /* 0x00001f06120f7589 */ /* 0x0008e400000e0000 */
.L_x_19:
[----:B------:R-:W5:Y:S01]  /*0e90*/  S2R R13, SR_CgaCtaId ;  /* 0x00000000000d7919 */ /* 0x000f620000008800 */
[----:B------:R-:W-:Y:S01]  /*0ea0*/  MOV R14, 0x400 ;  /* 0x00000400000e7802 */ /* 0x000fe20000000f00 */
[----:B------:R-:W-:-:S03]  /*0eb0*/  IMAD.U32 R21, R0, -0x80000000, RZ ;  /* 0x8000000000157824 */ /* 0x000fc600078e00ff */
[----:B-----5:R-:W-:-:S05]  /*0ec0*/  LEA R13, R13, R14, 0x18 ;  /* 0x0000000e0d0d7211 */ /* 0x020fca00078ec0ff */
[----:B------:R-:W-:-:S04]  /*0ed0*/  IMAD R14, R10, 0x8, R13 ;  /* 0x000000080a0e7824 */ /* 0x000fc800078e020d */
[----:B------:R-:W5:Y:S02]  /*0ee0*/  SYNCS.PHASECHK.TRANS64.TRYWAIT P0, [R14+URZ+0x80], R21 ;  /* 0x000080150e0075a7 */ /* 0x000f6400080011ff */
[----:B-----5:R-:W-:Y:S05]  /*0ef0*/  @!P0 BRA `(.L_x_21) ;  /* 0x0000003800b88947 */ /* 0x020fea0003800000 */
.L_x_70:
[----:B------:R-:W-:Y:S01]  /*0f00*/  ELECT P0, URZ, PT ;  /* 0x0000000000ff782f */ /* 0x000fe20003800000 */
[----:B------:R-:W-:-:S12]  /*0f10*/  IMAD.MOV.U32 R7, RZ, RZ, 0x1 ;  /* 0x00000001ff077424 */ /* 0x000fd800078e00ff */
[C---:B------:R-:W-:Y:S02]  /*0f20*/  @P0 IMAD R13, R10.reuse, 0x10, R13 ;  /* 0x000000100a0d0824 */ /* 0x040fe400078e020d */
[----:B------:R-:W-:-:S03]  /*0f30*/  VIADD R10, R10, 0x1 ;  /* 0x000000010a0a7836 */ /* 0x000fc60000000000 */
[----:B------:R4:W-:Y:S02]  /*0f40*/  @P0 STS.128 [R13+0x30c10], R4 ;  /* 0x030c10040d000388 */ /* 0x0009e40000000c00 */
[----:B------:R-:W-:Y:S01]  /*0f50*/  ISETP.NE.AND P0, PT, R10, 0x2, PT ;  /* 0x000000020a00780c */ /* 0x000fe20003f05270 */
[----:B------:R5:W-:Y:S06]  /*0f60*/  MEMBAR.ALL.CTA ;  /* 0x0000000000007992 */ /* 0x000bec0000008000 */
[----:B-----5:R-:W5:Y:S01]  /*0f70*/  FENCE.VIEW.ASYNC.S ;  /* 0x00000000000073c6 */ /* 0x020f620000000000 */
[----:B----4-:R-:W-:-:S02]  /*0f80*/  SEL R21, RZ, 0x1, P0 ;  /* 0x00000001ff157807 */ /* 0x010fc40000000000 */
[----:B------:R-:W-:Y:S02]  /*0f90*/  SEL R10, R10, RZ, P0 ;  /* 0x000000ff0a0a7207 */ /* 0x000fe40000000000 */
[----:B------:R-:W-:Y:S01]  /*0fa0*/  LOP3.LUT R0, R0, R21, RZ, 0x3c, !PT ;  /* 0x0000001500007212 */ /* 0x000fe200078e3cff */
[----:B-----5:R-:W-:Y:S06]  /*0fb0*/  BAR.SYNC.DEFER_BLOCKING 0x4, 0x20 ;  /* 0x0100800000007b1d */ /* 0x020fec0000010000 */
[----:B------:R4:W-:Y:S02]  /*0fc0*/  SYNCS.ARRIVE.TRANS64.ART0 RZ, [R14+URZ+0x70], R7 ;  /* 0x000070070eff79a7 */ /* 0x0009e400085000ff */
.L_x_18:
[----:B------:R-:W-:-:S04]  /*0fd0*/  IMAD.IADD R19, R16, 0x1, R19 ;  /* 0x0000000110137824 */ /* 0x000fc800078e0213 */
[C---:B---3--:R-:W-:Y:S01]  /*0fe0*/  IMAD.HI.U32 R5, R19.reuse, R9, RZ ;  /* 0x0000000913057227 */ /* 0x048fe200078e00ff */
[----:B------:R-:W-:-:S04]  /*0ff0*/  ISETP.GE.AND P0, PT, R19, 0x200, PT ;  /* 0x000002001300780c */ /* 0x000fc80003f06270 */
[----:B------:R-:W-:-:S04]  /*1000*/  IADD3 R4, PT, PT, R19, -R5, RZ ;  /* 0x8000000513047210 */ /* 0x000fc80007ffe0ff */
[----:B------:R-:W-:-:S05]  /*1010*/  SHF.R.U32.HI R4, RZ, UR8, R4 ;  /* 0x00000008ff047c19 */ /* 0x000fca0008011604 */
[----:B------:R-:W-:-:S05]  /*1020*/  IMAD.IADD R4, R5, 0x1, R4 ;  /* 0x0000000105047824 */ /* 0x000fca00078e0204 */
[----:B----4-:R-:W-:-:S04]  /*1030*/  SHF.R.U32.HI R14, RZ, UR10, R4 ;  /* 0x0000000aff0e7c19 */ /* 0x010fc80008011604 */
[----:B------:R-:W-:-:S05]  /*1040*/  IADD3 R14, PT, PT, -R14, RZ, RZ ;  /* 0x000000ff0e0e7210 */ /* 0x000fca0007ffe1ff */
[----:B------:R-:W-:-:S04]  /*1050*/  IMAD R14, R8, R14, R19 ;  /* 0x0000000e080e7224 */ /* 0x000fc800078e0213 */
[----:B--2---:R-:W-:-:S04]  /*1060*/  IMAD.HI.U32 R5, R14, R3, RZ ;  /* 0x000000030e057227 */ /* 0x004fc800078e00ff */
[----:B------:R-:W-:-:S05]  /*1070*/  IMAD.IADD R4, R14, 0x1, -R5 ;  /* 0x000000010e047824 */ /* 0x000fca00078e0a05 */
[----:B------:R-:W-:-:S04]  /*1080*/  SHF.R.U32.HI R4, RZ, UR7, R4 ;  /* 0x00000007ff047c19 */ /* 0x000fc80008011604 */
[----:B------:R-:W-:-:S04]  /*1090*/  IADD3 R5, PT, PT, R5, R4, RZ ;  /* 0x0000000405057210 */ /* 0x000fc80007ffe0ff */
[----:B------:R-:W-:-:S05]  /*10a0*/  SHF.R.U32.HI R5, RZ, UR11, R5 ;  /* 0x0000000bff057c19 */ /* 0x000fca0008011605 */
[----:B------:R-:W-:-:S04]  /*10b0*/  IMAD.HI.U32 R7, R5, R12, RZ ;  /* 0x0000000c05077227 */ /* 0x000fc800078e00ff */
[----:B------:R-:W-:-:S05]  /*10c0*/  IMAD.IADD R4, R5, 0x1, -R7 ;  /* 0x0000000105047824 */ /* 0x000fca00078e0a07 */
[----:B------:R-:W-:-:S04]  /*10d0*/  SHF.R.U32.HI R4, RZ, UR13, R4 ;  /* 0x0000000dff047c19 */ /* 0x000fc80008011604 */
[----:B------:R-:W-:-:S04]  /*10e0*/  IADD3 R4, PT, PT, R7, R4, RZ ;  /* 0x0000000407047210 */ /* 0x000fc80007ffe0ff */
[----:B------:R-:W-:-:S05]  /*10f0*/  SHF.R.U32.HI R4, RZ, UR12, R4 ;  /* 0x0000000cff047c19 */ /* 0x000fca0008011604 */
[----:B------:R-:W-:-:S04]  /*1100*/  IMAD.MOV R4, RZ, RZ, -R4 ;  /* 0x000000ffff047224 */ /* 0x000fc800078e0a04 */
[----:B-1----:R-:W-:Y:S01]  /*1110*/  IMAD R4, R11, R4, R5 ;  /* 0x000000040b047224 */ /* 0x002fe200078e0205 */
[----:B------:R-:W-:-:S03]  /*1120*/  IADD3 R5, PT, PT, -R5, RZ, RZ ;  /* 0x000000ff05057210 */ /* 0x000fc60007ffe1ff */
[----:B------:R-:W-:Y:S02]  /*1130*/  IMAD.IADD R4, R4, 0x1, R4 ;  /* 0x0000000104047824 */ /* 0x000fe400078e0204 */
[----:B------:R-:W-:-:S03]  /*1140*/  IMAD R5, R2, R5, R14 ;  /* 0x0000000502057224 */ /* 0x000fc600078e020e */
[----:B------:R-:W-:Y:S01]  /*1150*/  LOP3.LUT R4, R4, UR16, RZ, 0xfc, !PT ;  /* 0x0000001004047c12 */ /* 0x000fe2000f8efcff */
[----:B------:R-:W-:Y:S06]  /*1160*/  @!P0 BRA `(.L_x_22) ;  /* 0xfffffff800fc8947 */ /* 0x000fec000383ffff */
.L_x_17:
[----:B------:R-:W3:Y:S01]  /*1170*/  S2UR UR32, SR_CgaCtaId ;  /* 0x00000000002079c3 */ /* 0x000ee20000008800 */
[----:B------:R-:W-:Y:S01]  /*1180*/  UMOV UR4, 0x400 ;  /* 0x0000040000047882 */ /* 0x000fe20000000000 */
[----:B------:R-:W-:Y:S01]  /*1190*/  IMAD.U32 R6, R0, -0x80000000, RZ ;  /* 0x8000000000067824 */ /* 0x000fe200078e00ff */
[C---:B------:R-:W-:Y:S01]  /*11a0*/  ISETP.NE.AND P0, PT, R10.reuse, 0x1, PT ;  /* 0x000000010a00780c */ /* 0x040fe20003f05270 */
[----:B------:R-:W-:-:S05]  /*11b0*/  VIADD R3, R10, 0x2 ;  /* 0x000000020a037836 */ /* 0x000fca0000000000 */
[----:B------:R-:W-:Y:S01]  /*11c0*/  SEL R3, R3, 0x1, P0 ;  /* 0x0000000103037807 */ /* 0x000fe20000000000 */
[----:B---3--:R-:W-:-:S06]  /*11d0*/  ULEA UR4, UR32, UR4, 0x18 ;  /* 0x0000000420047291 */ /* 0x008fcc000f8ec0ff */
[----:B--2---:R-:W-:-:S04]  /*11e0*/  LEA R2, R10, UR4, 0x3 ;  /* 0x000000040a027c11 */ /* 0x004fc8000f8e18ff */
[----:B------:R-:W2:Y:S02]  /*11f0*/  SYNCS.PHASECHK.TRANS64.TRYWAIT P1, [R2+URZ+0x80], R6 ;  /* 0x00008006020075a7 */ /* 0x000ea400080211ff */
[----:B--2---:R-:W-:Y:S05]  /*1200*/  @!P1 BRA `(.L_x_23) ;  /* 0x00000038000c9947 */ /* 0x004fea0003800000 */
.L_x_72:
[----:B------:R-:W-:Y:S02]  /*1210*/  ELECT P2, URZ, PT ;  /* 0x0000000000ff782f */ /* 0x000fe40003840000 */
[C---:B------:R-:W-:Y:S01]  /*1220*/  ISETP.NE.AND P0, PT, R3.reuse, 0x2, PT ;  /* 0x000000020300780c */ /* 0x040fe20003f05270 */
[----:B--2---:R-:W-:Y:S02]  /*1230*/  IMAD.MOV.U32 R7, RZ, RZ, RZ ;  /* 0x000000ffff077224 */ /* 0x004fe400078e00ff */
[----:B------:R-:W-:Y:S01]  /*1240*/  IMAD.MOV.U32 R11, RZ, RZ, 0x1 ;  /* 0x00000001ff0b7424 */ /* 0x000fe200078e00ff */
[----:B------:R-:W-:Y:S02]  /*1250*/  ISETP.EQ.XOR P1, PT, R10, 0x1, !P0 ;  /* 0x000000010a00780c */ /* 0x000fe40004722a70 */
[----:B------:R-:W-:Y:S02]  /*1260*/  SEL R3, R3, RZ, P0 ;  /* 0x000000ff03037207 */ /* 0x000fe40000000000 */
[----:B------:R-:W-:-:S02]  /*1270*/  SEL R9, RZ, 0x1, !P1 ;  /* 0x00000001ff097807 */ /* 0x000fc40004800000 */
[----:B------:R-:W-:Y:S02]  /*1280*/  LEA R3, R3, UR4, 0x3 ;  /* 0x0000000403037c11 */ /* 0x000fe4000f8e18ff */
[----:B------:R-:W-:Y:S01]  /*1290*/  @P2 LEA R10, R10, UR4, 0x4 ;  /* 0x000000040a0a2c11 */ /* 0x000fe2000f8e20ff */
[----:B------:R-:W-:Y:S01]  /*12a0*/  @P2 IMAD.MOV.U32 R6, RZ, RZ, -0x1 ;  /* 0xffffffffff062424 */ /* 0x000fe200078e00ff */
[----:B------:R-:W-:-:S04]  /*12b0*/  LOP3.LUT R9, R0, R9, RZ, 0x3c, !PT ;  /* 0x0000000900097212 */ /* 0x000fc800078e3cff */
[----:B------:R2:W-:Y:S01]  /*12c0*/  @P2 STS.128 [R10+0x30c10], R4 ;  /* 0x030c10040a002388 */ /* 0x0005e20000000c00 */
[----:B------:R-:W-:Y:S01]  /*12d0*/  IMAD.U32 R8, R9, -0x80000000, RZ ;  /* 0x8000000009087824 */ /* 0x000fe200078e00ff */
[----:B------:R3:W-:Y:S06]  /*12e0*/  MEMBAR.ALL.CTA ;  /* 0x0000000000007992 */ /* 0x0007ec0000008000 */
[----:B---3--:R-:W3:Y:S02]  /*12f0*/  FENCE.VIEW.ASYNC.S ;  /* 0x00000000000073c6 */ /* 0x008ee40000000000 */
[----:B---3--:R-:W-:Y:S06]  /*1300*/  BAR.SYNC.DEFER_BLOCKING 0x4, 0x20 ;  /* 0x0100800000007b1d */ /* 0x008fec0000010000 */
[----:B------:R2:W-:Y:S01]  /*1310*/  SYNCS.ARRIVE.TRANS64.ART0 RZ, [R2+URZ+0x70], R11 ;  /* 0x0000700b02ff79a7 */ /* 0x0005e200085000ff */
[----:B------:R-:W3:Y:S02]  /*1320*/  SYNCS.PHASECHK.TRANS64.TRYWAIT P0, [R3+URZ+0x80], R8 ;  /* 0x00008008030075a7 */ /* 0x000ee400080011ff */
[----:B--23--:R-:W-:Y:S05]  /*1330*/  @!P0 BRA `(.L_x_24) ;  /* 0x0000003400d88947 */ /* 0x00cfea0003800000 */
.L_x_16:
[----:B------:R-:W-:-:S13]  /*1340*/  ISETP.NE.AND P0, PT, R124, 0x5, PT ;  /* 0x000000057c00780c */ /* 0x000fda0003f05270 */
[----:B------:R-:W-:Y:S05]  /*1350*/  @P0 BRA `(.L_x_25) ;  /* 0x0000000800000947 */ /* 0x000fea0003800000 */
[----:B------:R-:W-:Y:S02]  /*1360*/  UMOV UR4, 0x400 ;  /* 0x0000040000047882 */ /* 0x000fe40000000000 */
[----:B------:R-:W-:-:S09]  /*1370*/  ULEA UR32, UR32, UR4, 0x18 ;  /* 0x0000000420207291 */ /* 0x000fd2000f8ec0ff */
[----:B------:R-:W3:Y:S02]  /*1380*/  SYNCS.PHASECHK.TRANS64.TRYWAIT P0, [UR32+0x70], RZ ;  /* 0x000070ffff0075a7 */ /* 0x000ee40008001120 */
[----:B---3--:R-:W-:Y:S05]  /*1390*/  @!P0 BRA `(.L_x_26) ;  /* 0x0000003400d88947 */ /* 0x008fea0003800000 */
.L_x_75:
[----:B------:R-:W4:Y:S01]  /*13a0*/  LDS.128 R4, [UR32+0x30c10] ;  /* 0x030c1020ff047984 */ /* 0x000f220008000c00 */
[----:B---3--:R-:W-:Y:S01]  /*13b0*/  HFMA2 R0, -RZ, RZ, 0, 5.9604644775390625e-08 ;  /* 0x00000001ff007431 */ /* 0x008fe200000001ff */
[----:B------:R-:W-:Y:S01]  /*13c0*/  UMOV UR35, 0x1 ;  /* 0x0000000100237882 */ /* 0x000fe20000000000 */
[----:B------:R-:W-:Y:S01]  /*13d0*/  UMOV UR34, URZ ;  /* 0x000000ff00227c82 */ /* 0x000fe20008000000 */
[----:B------:R3:W-:Y:S06]  /*13e0*/  MEMBAR.ALL.CTA ;  /* 0x0000000000007992 */ /* 0x0007ec0000008000 */
[----:B---3--:R-:W3:Y:S02]  /*13f0*/  FENCE.VIEW.ASYNC.S ;  /* 0x00000000000073c6 */ /* 0x008ee40000000000 */
[----:B---3--:R3:W-:Y:S01]  /*1400*/  SYNCS.ARRIVE.TRANS64.ART0 RZ, [UR32+0x80], R0 ;  /* 0x00008000ffff79a7 */ /* 0x0087e20008500020 */
[----:B----4-:R-:W-:-:S13]  /*1410*/  ISETP.NE.AND P0, PT, R7, 0x1, PT ;  /* 0x000000010700780c */ /* 0x010fda0003f05270 */
[----:B---3--:R-:W-:Y:S05]  /*1420*/  @P0 BRA `(.L_x_27) ;  /* 0x00000004006c0947 */ /* 0x008fea0003800000 */
[----:B------:R-:W3:Y:S01]  /*1430*/  LDCU.64 UR4, c[0x0][0x348] ;  /* 0x00006900ff0477ac */ /* 0x000ee20008000a00 */
[----:B------:R-:W-:Y:S01]  /*1440*/  R2UR UR20, R4 ;  /* 0x00000000041472ca */ /* 0x000fe200000e0000 */
[----:B------:R-:W-:Y:S01]  /*1450*/  IMAD.MOV.U32 R8, RZ, RZ, 0x1 ;  /* 0x00000001ff087424 */ /* 0x000fe200078e00ff */
[----:B------:R-:W-:Y:S01]  /*1460*/  R2UR UR12, R5 ;  /* 0x00000000050c72ca */ /* 0x000fe200000e0000 */
[----:B------:R-:W-:Y:S01]  /*1470*/  IMAD.MOV.U32 R2, RZ, RZ, RZ ;  /* 0x000000ffff027224 */ /* 0x000fe200078e00ff */
[----:B------:R-:W-:Y:S01]  /*1480*/  R2UR UR28, R6 ;  /* 0x00000000061c72ca */ /* 0x000fe200000e0000 */
[----:B------:R-:W-:Y:S01]  /*1490*/  UMOV UR35, 0x1 ;  /* 0x0000000100237882 */ /* 0x000fe20000000000 */
[----:B------:R-:W-:Y:S01]  /*14a0*/  UMOV UR34, URZ ;  /* 0x000000ff00227c82 */ /* 0x000fe20008000000 */
[----:B------:R-:W-:Y:S01]  /*14b0*/  UMOV UR18, URZ ;  /* 0x000000ff00127c82 */ /* 0x000fe20008000000 */
[----:B------:R-:W-:Y:S01]  /*14c0*/  UMOV UR10, URZ ;  /* 0x000000ff000a7c82 */ /* 0x000fe20008000000 */
[----:B---3--:R-:W-:-:S02]  /*14d0*/  UIADD3 UR42, UP3, UPT, UR4, 0x40, URZ ;  /* 0x00000040042a7890 */ /* 0x008fc4000ff7e0ff */
[----:B------:R-:W-:Y:S02]  /*14e0*/  UIADD3 UR40, UP2, UPT, UR4, 0xc0, URZ ;  /* 0x000000c004287890 */ /* 0x000fe4000ff5e0ff */
[----:B------:R-:W-:Y:S02]  /*14f0*/  UIADD3 UR38, UP1, UPT, UR4, 0x140, URZ ;  /* 0x0000014004267890 */ /* 0x000fe4000ff3e0ff */
[----:B------:R-:W-:Y:S02]  /*1500*/  UIADD3 UR36, UP0, UPT, UR4, 0x1c0, URZ ;  /* 0x000001c004247890 */ /* 0x000fe4000ff1e0ff */
[----:B------:R-:W-:Y:S02]  /*1510*/  UIADD3.X UR43, UPT, UPT, URZ, UR5, URZ, UP3, !UPT ;  /* 0x00000005ff2b7290 */ /* 0x000fe40009ffe4ff */
[----:B------:R-:W-:Y:S02]  /*1520*/  UIADD3.X UR41, UPT, UPT, URZ, UR5, URZ, UP2, !UPT ;  /* 0x00000005ff297290 */ /* 0x000fe400097fe4ff */
[----:B------:R-:W-:-:S02]  /*1530*/  UIADD3.X UR39, UPT, UPT, URZ, UR5, URZ, UP1, !UPT ;  /* 0x00000005ff277290 */ /* 0x000fc40008ffe4ff */
[----:B------:R-:W-:-:S12]  /*1540*/  UIADD3.X UR37, UPT, UPT, URZ, UR5, URZ, UP0, !UPT ;  /* 0x00000005ff257290 */ /* 0x000fd800087fe4ff */
.L_x_32:
[----:B------:R-:W-:Y:S01]  /*1550*/  USHF.L.U32 UR4, UR35, 0x1f, URZ ;  /* 0x0000001f23047899 */ /* 0x000fe200080006ff */
[----:B------:R-:W-:Y:S01]  /*1560*/  HFMA2 R4, -RZ, RZ, 0, -0.0001220703125 ;  /* 0x00008800ff047431 */ /* 0x000fe200000001ff */
[----:B------:R-:W-:Y:S02]  /*1570*/  ULEA UR5, UR34, UR32, 0x3 ;  /* 0x0000002022057291 */ /* 0x000fe4000f8e18ff */
[----:B------:R-:W-:Y:S02]  /*1580*/  ULEA UR27, UR12, UR15, 0x1 ;  /* 0x0000000f0c1b7291 */ /* 0x000fe4000f8e08ff */
[----:B--2---:R-:W-:Y:S01]  /*1590*/  MOV R3, UR4 ;  /* 0x0000000400037c02 */ /* 0x004fe20008000f00 */
[----:B------:R-:W-:Y:S02]  /*15a0*/  USHF.L.U32 UR7, UR20, 0x7, URZ ;  /* 0x0000000714077899 */ /* 0x000fe400080006ff */
[----:B------:R-:W-:Y:S02]  /*15b0*/  USHF.L.U32 UR27, UR27, 0x6, URZ ;  /* 0x000000061b1b7899 */ /* 0x000fe400080006ff */
[----:B------:R2:W3:Y:S01]  /*15c0*/  SYNCS.PHASECHK.TRANS64.TRYWAIT P2, [UR5+0x28], R3 ;  /* 0x00002803ff0075a7 */ /* 0x0004e20008041105 */
[----:B------:R-:W-:-:S09]  /*15d0*/  UMOV UR33, URZ ;  /* 0x000000ff00217c82 */ /* 0x000fd20008000000 */
.L_x_30:
[----:B----4-:R-:W-:Y:S02]  /*15e0*/  USHF.L.U32 UR4, UR34, 0xf, URZ ;  /* 0x0000000f22047899 */ /* 0x010fe400080006ff */
[----:B------:R-:W-:Y:S02]  /*15f0*/  UIADD3 UR9, UPT, UPT, UR34, 0x1, URZ ;  /* 0x0000000122097890 */ /* 0x000fe4000fffe0ff */
[----:B------:R-:W-:Y:S02]  /*1600*/  USHF.L.U32 UR6, UR33, 0x8, URZ ;  /* 0x0000000821067899 */ /* 0x000fe400080006ff */
[----:B------:R-:W-:Y:S02]  /*1610*/  ULEA UR5, UR34, UR32, 0x3 ;  /* 0x0000002022057291 */ /* 0x000fe4000f8e18ff */
[----:B------:R-:W-:Y:S02]  /*1620*/  ULEA UR16, UR34, UR32, 0xa ;  /* 0x0000002022107291 */ /* 0x000fe4000f8e50ff */
[----:B------:R-:W-:-:S02]  /*1630*/  UIADD3 UR19, UPT, UPT, UR33, UR33, URZ ;  /* 0x0000002121137290 */ /* 0x000fc4000fffe0ff */
[----:B------:R-:W-:Y:S02]  /*1640*/  ULEA.HI.SX32 UR4, UR4, UR32, 0x1f ;  /* 0x0000002004047291 */ /* 0x000fe4000f8ffaff */
[----:B------:R-:W-:Y:S02]  /*1650*/  UISETP.NE.AND UP1, UPT, UR9, 0x5, UPT ;  /* 0x000000050900788c */ /* 0x000fe4000bf25270 */
[----:B------:R-:W-:Y:S02]  /*1660*/  ULEA UR8, UR15, UR16, 0x9 ;  /* 0x000000100f087291 */ /* 0x000fe4000f8e48ff */
[----:B------:R-:W-:Y:S02]  /*1670*/  UIADD3 UR16, UPT, UPT, UR16, 0x2e400, URZ ;  /* 0x0002e40010107890 */ /* 0x000fe4000fffe0ff */
[----:B------:R-:W-:Y:S02]  /*1680*/  UIADD3 UR11, UPT, UPT, UR15, UR19, URZ ;  /* 0x000000130f0b7290 */ /* 0x000fe4000fffe0ff */
[----:B------:R-:W-:-:S02]  /*1690*/  ULEA UR24, UR15, UR4, 0xd ;  /* 0x000000040f187291 */ /* 0x000fc4000f8e68ff */
[----:B------:R-:W-:Y:S02]  /*16a0*/  USEL UR34, UR9, URZ, UP1 ;  /* 0x000000ff09227287 */ /* 0x000fe40008800000 */
[----:B------:R-:W-:Y:S01]  /*16b0*/  UISETP.GT.U32.AND UP0, UPT, UR33, 0xe, UPT ;  /* 0x0000000e2100788c */ /* 0x000fe2000bf04070 */
[----:B------:R-:W-:Y:S01]  /*16c0*/  UMOV UR29, 0x30000 ;  /* 0x00030000001d7882 */ /* 0x000fe20000000000 */
[----:B------:R-:W-:Y:S01]  /*16d0*/  UMOV UR13, UR28 ;  /* 0x0000001c000d7c82 */ /* 0x000fe20008000000 */
[----:B------:R-:W-:Y:S01]  /*16e0*/  UMOV UR25, UR5 ;  /* 0x0000000500197c82 */ /* 0x000fe20008000000 */
[----:B------:R-:W-:Y:S01]  /*16f0*/  UMOV UR26, UR6 ;  /* 0x00000006001a7c82 */ /* 0x000fe20008000000 */
[----:B------:R-:W-:Y:S01]  /*1700*/  UMOV UR17, UR5 ;  /* 0x0000000500117c82 */ /* 0x000fe20008000000 */
[----:B--23--:R-:W-:Y:S05]  /*1710*/  @P2 BRA `(.L_x_28) ;  /* 0x0000000000102947 */ /* 0x00cfea0003800000 */
[----:B------:R-:W-:-:S06]  /*1720*/  USHF.L.U32 UR9, UR35, 0x1f, URZ ;  /* 0x0000001f23097899 */ /* 0x000fcc00080006ff */
[----:B--2---:R-:W-:-:S04]  /*1730*/  MOV R3, UR9 ;  /* 0x0000000900037c02 */ /* 0x004fc80008000f00 */
[----:B------:R-:W2:Y:S02]  /*1740*/  SYNCS.PHASECHK.TRANS64.TRYWAIT P0, [UR5+0x28], R3 ;  /* 0x00002803ff0075a7 */ /* 0x000ea40008001105 */
[----:B--2---:R-:W-:Y:S05]  /*1750*/  @!P0 BRA `(.L_x_29) ;  /* 0x0000003400008947 */ /* 0x004fea0003800000 */
.L_x_28:
[----:B------:R-:W-:Y:S02]  /*1760*/  ELECT P1, URZ, PT ;  /* 0x0000000000ff782f */ /* 0x000fe40003820000 */
[----:B------:R-:W-:Y:S01]  /*1770*/  PLOP3.LUT P0, PT, PT, PT, UP0, 0x80, 0x8 ;  /* 0x000000000008781c */ /* 0x000fe20003f0f008 */
[----:B------:R-:W-:Y:S01]  /*1780*/  USEL UR9, URZ, 0x1, UP1 ;  /* 0x00000001ff097887 */ /* 0x000fe20008800000 */
[----:B------:R-:W-:Y:S01]  /*1790*/  PLOP3.LUT P2, PT, PT, PT, PT, 0x80, 0x8 ;  /* 0x000000000008781c */ /* 0x000fe20003f4f070 */
[----:B------:R-:W-:Y:S02]  /*17a0*/  UIADD3 UR4, UPT, UPT, UR4, 0x6400, URZ ;  /* 0x0000640004047890 */ /* 0x000fe4000fffe0ff */
[----:B------:R-:W-:Y:S02]  /*17b0*/  ULOP3.LUT UR35, UR35, UR9, URZ, 0x3c, !UPT ;  /* 0x0000000923237292 */ /* 0x000fe4000f8e3cff */
[----:B------:R-:W-:Y:S02]  /*17c0*/  UIADD3 UR24, UPT, UPT, UR24, 0x1a400, URZ ;  /* 0x0001a40018187890 */ /* 0x000fe4000fffe0ff */
[----:B------:R-:W-:-:S02]  /*17d0*/  UIADD3 UR8, UPT, UPT, UR8, 0x2f800, URZ ;  /* 0x0002f80008087890 */ /* 0x000fc4000fffe0ff */
[----:B------:R-:W-:Y:S01]  /*17e0*/  @!UP0 USHF.L.U32 UR30, UR35, 0x1f, URZ ;  /* 0x0000001f231e8899 */ /* 0x000fe200080006ff */
[----:B------:R4:W-:Y:S01]  /*17f0*/  @P1 SYNCS.ARRIVE.TRANS64 RZ, [UR5], R4 ;  /* 0x00000004ffff19a7 */ /* 0x0009e20008000005 */
[----:B------:R-:W-:Y:S01]  /*1800*/  @!UP0 ULEA UR31, UR34, UR32, 0x3 ;  /* 0x00000020221f8291 */ /* 0x000fe2000f8e18ff */
[----:B------:R4:W-:Y:S01]  /*1810*/  UTMALDG.2D [UR4], [UR42], desc[URZ] ;  /* 0x0000ff042a0075b4 */ /* 0x0009e20008009000 */
[----:B------:R-:W-:Y:S01]  /*1820*/  UMOV UR9, UR5 ;  /* 0x0000000500097c82 */ /* 0x000fe20008000000 */
[----:B------:R-:W-:Y:S01]  /*1830*/  UIADD3 UR33, UPT, UPT, UR33, 0x1, URZ ;  /* 0x0000000121217890 */ /* 0x000fe2000fffe0ff */
[----:B--2---:R-:W-:-:S03]  /*1840*/  IMAD.U32 R3, RZ, RZ, UR30 ;  /* 0x0000001eff037e24 */ /* 0x004fc6000f8e00ff */
[----:B------:R-:W-:Y:S01]  /*1850*/  UISETP.NE.AND UP0, UPT, UR33, 0x10, UPT ;  /* 0x000000102100788c */ /* 0x000fe2000bf05270 */
[----:B------:R4:W-:Y:S01]  /*1860*/  UTMALDG.3D.MULTICAST [UR24], [UR40], UR29, desc[URZ] ;  /* 0x0000ff18280073b4 */ /* 0x0009e2000801181d */
[----:B------:R4:W-:Y:S01]  /*1870*/  UTMALDG.3D [UR16], [UR38], desc[URZ] ;  /* 0x0000ff10260075b4 */ /* 0x0009e20008011000 */
[----:B------:R4:W-:Y:S01]  /*1880*/  UTMALDG.4D.MULTICAST [UR8], [UR36], UR29, desc[URZ] ;  /* 0x0000ff08240073b4 */ /* 0x0009e2000801981d */
[----:B------:R4:W2:Y:S05]  /*1890*/  @!P0 SYNCS.PHASECHK.TRANS64.TRYWAIT P2, [UR31+0x28], R3 ;  /* 0x00002803ff0085a7 */ /* 0x0008aa000804111f */
[----:B------:R-:W-:Y:S05]  /*18a0*/  BRA.U UP0, `(.L_x_30) ;  /* 0xfffffffd004c7547 */ /* 0x000fea000b83ffff */
[----:B----4-:R-:W-:Y:S02]  /*18b0*/  LEA R3, R8, UR32, 0x3 ;  /* 0x0000002008037c11 */ /* 0x010fe4000f8e18ff */
[----:B------:R-:W-:-:S04]  /*18c0*/  SHF.L.U32 R4, R2, 0x1f, RZ ;  /* 0x0000001f02047819 */ /* 0x000fc800000006ff */
[----:B------:R-:W3:Y:S02]  /*18d0*/  SYNCS.PHASECHK.TRANS64.TRYWAIT P0, [R3+URZ+0x70], R4 ;  /* 0x00007004030075a7 */ /* 0x000ee400080011ff */
[----:B---3--:R-:W-:Y:S05]  /*18e0*/  @!P0 BRA `(.L_x_31) ;  /* 0x0000003000bc8947 */ /* 0x008fea0003800000 */
.L_x_78:
[C---:B------:R-:W-:Y:S01]  /*18f0*/  LEA R4, R8.reuse, UR32, 0x4 ;  /* 0x0000002008047c11 */ /* 0x040fe2000f8e20ff */
[----:B------:R-:W-:-:S05]  /*1900*/  VIADD R8, R8, 0x1 ;  /* 0x0000000108087836 */ /* 0x000fca0000000000 */
[----:B---3--:R-:W3:Y:S01]  /*1910*/  LDS.128 R4, [R4+0x30c10] ;  /* 0x030c100004047984 */ /* 0x008ee20000000c00 */
[C---:B------:R-:W-:Y:S01]  /*1920*/  ISETP.NE.AND P1, PT, R8.reuse, 0x2, PT ;  /* 0x000000020800780c */ /* 0x040fe20003f25270 */
[----:B------:R4:W-:Y:S06]  /*1930*/  MEMBAR.ALL.CTA ;  /* 0x0000000000007992 */ /* 0x0009ec0000008000 */
[----:B----4-:R-:W4:Y:S01]  /*1940*/  FENCE.VIEW.ASYNC.S ;  /* 0x00000000000073c6 */ /* 0x010f220000000000 */
[----:B------:R-:W-:Y:S01]  /*1950*/  SEL R8, R8, RZ, P1 ;  /* 0x000000ff08087207 */ /* 0x000fe20000800000 */
[----:B----4-:R4:W-:Y:S01]  /*1960*/  SYNCS.ARRIVE.TRANS64.ART0 RZ, [R3+URZ+0x80], R0 ;  /* 0x0000800003ff79a7 */ /* 0x0109e200085000ff */
[----:B---3--:R-:W-:-:S02]  /*1970*/  ISETP.NE.AND P0, PT, R7, 0x1, PT ;  /* 0x000000010700780c */ /* 0x008fc40003f05270 */
[----:B------:R-:W-:Y:S02]  /*1980*/  R2UR UR20, R4 ;  /* 0x00000000041472ca */ /* 0x000fe400000e0000 */
[----:B------:R-:W-:Y:S02]  /*1990*/  R2UR UR12, R5 ;  /* 0x00000000050c72ca */ /* 0x000fe400000e0000 */
[----:B------:R-:W-:Y:S02]  /*19a0*/  R2UR UR28, R6 ;  /* 0x00000000061c72ca */ /* 0x000fe400000e0000 */
[----:B----4-:R-:W-:-:S04]  /*19b0*/  SEL R3, RZ, 0x1, P1 ;  /* 0x00000001ff037807 */ /* 0x010fc80000800000 */
[----:B------:R-:W-:Y:S01]  /*19c0*/  LOP3.LUT R2, R2, R3, RZ, 0x3c, !PT ;  /* 0x0000000302027212 */ /* 0x000fe200078e3cff */
[----:B------:R-:W-:Y:S08]  /*19d0*/  @!P0 BRA `(.L_x_32) ;  /* 0xfffffff800dc8947 */ /* 0x000ff0000383ffff */
.L_x_27:
[----:B------:R-:W-:Y:S02]  /*19e0*/  UISETP.NE.AND UP0, UPT, UR34, 0x4, UPT ;  /* 0x000000042200788c */ /* 0x000fe4000bf05270 */
[----:B------:R-:W-:-:S04]  /*19f0*/  UIADD3 UR4, UPT, UPT, UR34, 0x2, URZ ;  /* 0x0000000222047890 */ /* 0x000fc8000fffe0ff */
[----:B------:R-:W-:-:S04]  /*1a00*/  USEL UR4, UR4, 0x1, UP0 ;  /* 0x0000000104047887 */ /* 0x000fc80008000000 */
[----:B------:R-:W-:Y:S02]  /*1a10*/  UISETP.NE.AND UP1, UPT, UR4, 0x5, UPT ;  /* 0x000000050400788c */ /* 0x000fe4000bf25270 */
[----:B------:R-:W-:-:S04]  /*1a20*/  UIADD3 UR4, UPT, UPT, UR4, 0x1, URZ ;  /* 0x0000000104047890 */ /* 0x000fc8000fffe0ff */
[----:B------:R-:W-:Y:S02]  /*1a30*/  USEL UR4, UR4, 0x1, UP1 ;  /* 0x0000000104047887 */ /* 0x000fe40008800000 */
[----:B------:R-:W-:Y:S02]  /*1a40*/  UISETP.EQ.XOR UP1, UPT, UR34, 0x4, !UP1 ;  /* 0x000000042200788c */ /* 0x000fe4000cf22a70 */
[----:B------:R-:W-:Y:S02]  /*1a50*/  UISETP.NE.AND UP0, UPT, UR4, 0x5, UPT ;  /* 0x000000050400788c */ /* 0x000fe4000bf05270 */
[----:B------:R-:W-:Y:S02]  /*1a60*/  UIADD3 UR5, UPT, UPT, UR4, 0x1, URZ ;  /* 0x0000000104057890 */ /* 0x000fe4000fffe0ff */
[----:B------:R-:W-:Y:S02]  /*1a70*/  UISETP.EQ.XOR UP1, UPT, UR4, 0x5, UP1 ;  /* 0x000000050400788c */ /* 0x000fe40008f22a70 */
[----:B------:R-:W-:-:S04]  /*1a80*/  USEL UR5, UR5, 0x1, UP0 ;  /* 0x0000000105057887 */ /* 0x000fc80008000000 */
[----:B------:R-:W-:Y:S02]  /*1a90*/  UISETP.EQ.XOR UP1, UPT, UR5, 0x5, UP1 ;  /* 0x000000050500788c */ /* 0x000fe40008f22a70 */
[----:B------:R-:W-:Y:S02]  /*1aa0*/  UISETP.NE.AND UP0, UPT, UR5, 0x5, UPT ;  /* 0x000000050500788c */ /* 0x000fe4000bf05270 */
[----:B------:R-:W-:Y:S02]  /*1ab0*/  USEL UR4, URZ, 0x1, !UP1 ;  /* 0x00000001ff047887 */ /* 0x000fe4000c800000 */
[----:B------:R-:W-:Y:S02]  /*1ac0*/  USEL UR5, UR5, URZ, UP0 ;  /* 0x000000ff05057287 */ /* 0x000fe40008000000 */
[----:B------:R-:W-:Y:S02]  /*1ad0*/  ULOP3.LUT UR4, UR35, UR4, URZ, 0x3c, !UPT ;  /* 0x0000000423047292 */ /* 0x000fe4000f8e3cff */
[----:B------:R-:W-:-:S02]  /*1ae0*/  ULEA UR5, UR5, UR32, 0x3 ;  /* 0x0000002005057291 */ /* 0x000fc4000f8e18ff */
[----:B------:R-:W-:-:S06]  /*1af0*/  USHF.L.U32 UR4, UR4, 0x1f, URZ ;  /* 0x0000001f04047899 */ /* 0x000fcc00080006ff */
[----:B------:R-:W-:-:S04]  /*1b00*/  MOV R0, UR4 ;  /* 0x0000000400007c02 */ /* 0x000fc80008000f00 */
[----:B------:R-:W3:Y:S02]  /*1b10*/  SYNCS.PHASECHK.TRANS64.TRYWAIT P0, [UR5+0x28], R0 ;  /* 0x00002800ff0075a7 */ /* 0x000ee40008001105 */
[----:B---3--:R-:W-:Y:S05]  /*1b20*/  @!P0 BRA `(.L_x_33) ;  /* 0x0000003000448947 */ /* 0x008fea0003800000 */
.L_x_80:
[----:B------:R-:W-:-:S13]  /*1b30*/  ELECT P0, URZ, PT ;  /* 0x0000000000ff782f */ /* 0x000fda0003800000 */
[----:B--2---:R-:W-:-:S04]  /*1b40*/  @P0 MOV R0, 0x8800 ;  /* 0x0000880000000802 */ /* 0x004fc80000000f00 */
[----:B------:R3:W-:Y:S03]  /*1b50*/  @P0 SYNCS.ARRIVE.TRANS64 RZ, [UR5], R0 ;  /* 0x00000000ffff09a7 */ /* 0x0007e60008000005 */
.L_x_25:
[----:B------:R-:W-:-:S13]  /*1b60*/  ISETP.NE.AND P0, PT, R124, 0x4, PT ;  /* 0x000000047c00780c */ /* 0x000fda0003f05270 */
[----:B------:R-:W-:Y:S05]  /*1b70*/  @P0 BRA `(.L_x_34) ;  /* 0x0000000800f80947 */ /* 0x000fea0003800000 */
[----:B------:R-:W4:Y:S08]  /*1b80*/  S2UR UR12, SR_CgaCtaId ;  /* 0x00000000000c79c3 */ /* 0x000f300000008800 */
[----:B------:R-:W-:Y:S06]  /*1b90*/  BAR.SYNC.DEFER_BLOCKING 0x3, 0xa0 ;  /* 0x00c2800000007b1d */ /* 0x000fec0000010000 */
[----:B------:R-:W-:-:S02]  /*1ba0*/  UMOV UR4, 0x400 ;  /* 0x0000040000047882 */ /* 0x000fc40000000000 */
[----:B----4-:R-:W-:-:S09]  /*1bb0*/  ULEA UR12, UR12, UR4, 0x18 ;  /* 0x000000040c0c7291 */ /* 0x010fd2000f8ec0ff */
[----:B------:R-:W4:Y:S01]  /*1bc0*/  LDS R2, [UR12+0x98] ;  /* 0x0000980cff027984 */ /* 0x000f220008000800 */
[----:B------:R-:W5:Y:S02]  /*1bd0*/  SYNCS.PHASECHK.TRANS64.TRYWAIT P0, [UR12+0x70], RZ ;  /* 0x000070ffff0075a7 */ /* 0x000f64000800110c */
[----:B----45:R-:W-:Y:S05]  /*1be0*/  @!P0 BRA `(.L_x_35) ;  /* 0x0000003000348947 */ /* 0x030fea0003800000 */
.L_x_82:
[----:B--2---:R-:W2:Y:S01]  /*1bf0*/  LDS R3, [UR12+0x30c1c] ;  /* 0x030c1c0cff037984 */ /* 0x004ea20008000800 */
[----:B---3--:R-:W-:Y:S01]  /*1c00*/  IMAD.MOV.U32 R0, RZ, RZ, 0x1 ;  /* 0x00000001ff007424 */ /* 0x008fe200078e00ff */
[----:B------:R-:W-:Y:S01]  /*1c10*/  R2UR UR36, R2 ;  /* 0x00000000022472ca */ /* 0x000fe200000e0000 */
[----:B------:R-:W-:Y:S01]  /*1c20*/  HFMA2 R2, -RZ, RZ, 0, 5.9604644775390625e-08 ;  /* 0x00000001ff027431 */ /* 0x000fe200000001ff */
[----:B------:R3:W-:Y:S06]  /*1c30*/  MEMBAR.ALL.CTA ;  /* 0x0000000000007992 */ /* 0x0007ec0000008000 */
[----:B---3--:R-:W3:Y:S01]  /*1c40*/  FENCE.VIEW.ASYNC.S ;  /* 0x00000000000073c6 */ /* 0x008ee20000000000 */
[----:B------:R-:W-:Y:S01]  /*1c50*/  IMAD.MOV.U32 R7, RZ, RZ, 0x1 ;  /* 0x00000001ff077424 */ /* 0x000fe200078e00ff */
[----:B---3--:R3:W-:Y:S01]  /*1c60*/  SYNCS.ARRIVE.TRANS64.ART0 RZ, [UR12+0x80], R0 ;  /* 0x00008000ffff79a7 */ /* 0x0087e2000850000c */
[----:B--2---:R-:W-:-:S13]  /*1c70*/  ISETP.NE.AND P0, PT, R3, 0x1, PT ;  /* 0x000000010300780c */ /* 0x004fda0003f05270 */
[----:B---3--:R-:W-:Y:S05]  /*1c80*/  @P0 BRA `(.L_x_36) ;  /* 0x00000008008c0947 */ /* 0x008fea0003800000 */
[----:B------:R-:W-:Y:S01]  /*1c90*/  UIADD3 UR10, UPT, UPT, UR36, 0x100, URZ ;  /* 0x00000100240a7890 */ /* 0x000fe2000fffe0ff */
[----:B------:R-:W-:Y:S01]  /*1ca0*/  MOV R6, 0x1 ;  /* 0x0000000100067802 */ /* 0x000fe20000000f00 */
[----:B------:R-:W-:Y:S01]  /*1cb0*/  UIADD3 UR8, UPT, UPT, UR36, 0x104, URZ ;  /* 0x0000010424087890 */ /* 0x000fe2000fffe0ff */
[----:B------:R-:W-:Y:S01]  /*1cc0*/  MOV R5, RZ ;  /* 0x000000ff00057202 */ /* 0x000fe20000000f00 */
[----:B------:R-:W-:Y:S01]  /*1cd0*/  UIADD3 UR6, UPT, UPT, UR36, -0x7fffff00, URZ ;  /* 0x8000010024067890 */ /* 0x000fe2000fffe0ff */
[----:B------:R-:W-:Y:S01]  /*1ce0*/  MOV R7, 0x1 ;  /* 0x0000000100077802 */ /* 0x000fe20000000f00 */
[----:B------:R-:W-:Y:S02]  /*1cf0*/  UIADD3 UR4, UPT, UPT, UR36, -0x7ffffefc, URZ ;  /* 0x8000010424047890 */ /* 0x000fe4000fffe0ff */
[----:B------:R-:W-:Y:S01]  /*1d00*/  UIADD3 UR13, UPT, UPT, UR12, 0x6400, URZ ;  /* 0x000064000c0d7890 */ /* 0x000fe2000fffe0ff */
[----:B------:R-:W-:Y:S01]  /*1d10*/  UMOV UR31, 0x8a02480 ;  /* 0x08a02480001f7882 */ /* 0x000fe20000000000 */
[----:B------:R-:W-:-:S02]  /*1d20*/  UIADD3 UR11, UPT, UPT, UR36, 0x110, URZ ;  /* 0x00000110240b7890 */ /* 0x000fc4000fffe0ff */
[----:B------:R-:W-:Y:S02]  /*1d30*/  UIADD3 UR9, UPT, UPT, UR36, 0x114, URZ ;  /* 0x0000011424097890 */ /* 0x000fe4000fffe0ff */
[----:B------:R-:W-:Y:S02]  /*1d40*/  UIADD3 UR7, UPT, UPT, UR36, -0x7ffffef0, URZ ;  /* 0x8000011024077890 */ /* 0x000fe4000fffe0ff */
[----:B------:R-:W-:Y:S02]  /*1d50*/  UIADD3 UR5, UPT, UPT, UR36, -0x7ffffeec, URZ ;  /* 0x8000011424057890 */ /* 0x000fe4000fffe0ff */
[----:B------:R-:W-:Y:S02]  /*1d60*/  USHF.R.U32.HI UR30, URZ, 0x1, UR10 ;  /* 0x00000001ff1e7899 */ /* 0x000fe4000801160a */
[----:B------:R-:W-:Y:S02]  /*1d70*/  USHF.R.U32.HI UR27, URZ, 0x1, UR6 ;  /* 0x00000001ff1b7899 */ /* 0x000fe40008011606 */
[----:B------:R-:W-:-:S02]  /*1d80*/  USHF.R.U32.HI UR18, URZ, 0x1, UR8 ;  /* 0x00000001ff127899 */ /* 0x000fc40008011608 */
[----:B------:R-:W-:Y:S02]  /*1d90*/  USHF.R.U32.HI UR16, URZ, 0x1, UR4 ;  /* 0x00000001ff107899 */ /* 0x000fe40008011604 */
[----:B------:R-:W-:Y:S02]  /*1da0*/  UIADD3 UR19, UPT, UPT, UR12, 0x2f800, URZ ;  /* 0x0002f8000c137890 */ /* 0x000fe4000fffe0ff */
[----:B------:R-:W-:Y:S02]  /*1db0*/  UIADD3 UR20, UPT, UPT, UR12, 0x2e400, URZ ;  /* 0x0002e4000c147890 */ /* 0x000fe4000fffe0ff */
[----:B------:R-:W-:Y:S02]  /*1dc0*/  UIADD3 UR24, UPT, UPT, UR12, 0x1a400, URZ ;  /* 0x0001a4000c187890 */ /* 0x000fe4000fffe0ff */
[----:B------:R-:W-:Y:S02]  /*1dd0*/  ULOP3.LUT UR28, UR21, 0x3, URZ, 0xfc, !UPT ;  /* 0x00000003151c7892 */ /* 0x000fe4000f8efcff */
[----:B------:R-:W-:-:S02]  /*1de0*/  USEL UR38, URZ, 0x4000, UP6 ;  /* 0x00004000ff267887 */ /* 0x000fc4000b000000 */
[----:B------:R-:W-:Y:S02]  /*1df0*/  ULOP3.LUT UR26, UR21, 0xffff, URZ, 0xc0, !UPT ;  /* 0x0000ffff151a7892 */ /* 0x000fe4000f8ec0ff */
[----:B------:R-:W-:Y:S02]  /*1e00*/  USEL UR31, UR31, 0x8a00480, !UP5 ;  /* 0x08a004801f1f7887 */ /* 0x000fe4000e800000 */
[----:B------:R-:W-:Y:S02]  /*1e10*/  USHF.R.U32.HI UR21, URZ, 0x4, UR13 ;  /* 0x00000004ff157899 */ /* 0x000fe4000801160d */
[----:B------:R-:W-:Y:S02]  /*1e20*/  USHF.R.U32.HI UR29, URZ, 0x1a, UR11 ;  /* 0x0000001aff1d7899 */ /* 0x000fe4000801160b */
[----:B------:R-:W-:Y:S02]  /*1e30*/  USHF.R.U32.HI UR25, URZ, 0x1a, UR7 ;  /* 0x0000001aff197899 */ /* 0x000fe40008011607 */
[----:B------:R-:W-:-:S02]  /*1e40*/  USHF.R.U32.HI UR17, URZ, 0x1a, UR9 ;  /* 0x0000001aff117899 */ /* 0x000fc40008011609 */
[----:B------:R-:W-:Y:S02]  /*1e50*/  USHF.R.U32.HI UR13, URZ, 0x1a, UR5 ;  /* 0x0000001aff0d7899 */ /* 0x000fe40008011605 */
[----:B------:R-:W-:Y:S02]  /*1e60*/  ULOP3.LUT UR30, UR30, 0x60000000, URZ, 0xc0, !UPT ;  /* 0x600000001e1e7892 */ /* 0x000fe4000f8ec0ff */
[----:B------:R-:W-:Y:S02]  /*1e70*/  ULOP3.LUT UR27, UR27, 0x60000000, URZ, 0xc0, !UPT ;  /* 0x600000001b1b7892 */ /* 0x000fe4000f8ec0ff */
[----:B------:R-:W-:Y:S02]  /*1e80*/  ULOP3.LUT UR18, UR18, 0x60000000, URZ, 0xc0, !UPT ;  /* 0x6000000012127892 */ /* 0x000fe4000f8ec0ff */
[----:B------:R-:W-:Y:S02]  /*1e90*/  ULOP3.LUT UR16, UR16, 0x60000000, URZ, 0xc0, !UPT ;  /* 0x6000000010107892 */ /* 0x000fe4000f8ec0ff */
[----:B------:R-:W-:-:S02]  /*1ea0*/  USHF.R.U32.HI UR19, URZ, 0x4, UR19 ;  /* 0x00000004ff137899 */ /* 0x000fc40008011613 */
[----:B------:R-:W-:Y:S02]  /*1eb0*/  USHF.R.U32.HI UR20, URZ, 0x4, UR20 ;  /* 0x00000004ff147899 */ /* 0x000fe40008011614 */
[----:B------:R-:W-:Y:S02]  /*1ec0*/  USHF.R.U32.HI UR24, URZ, 0x4, UR24 ;  /* 0x00000004ff187899 */ /* 0x000fe40008011618 */
[----:B------:R-:W-:Y:S02]  /*1ed0*/  UIADD3 UR38, UPT, UPT, UR38, UR31, URZ ;  /* 0x0000001f26267290 */ /* 0x000fe4000fffe0ff */
[----:B------:R-:W-:Y:S02]  /*1ee0*/  ULOP3.LUT UR29, UR30, 0x30, UR29, 0xf8, !UPT ;  /* 0x000000301e1d7892 */ /* 0x000fe4000f8ef81d */
[----:B------:R-:W-:Y:S02]  /*1ef0*/  ULOP3.LUT UR25, UR27, 0x30, UR25, 0xf8, !UPT ;  /* 0x000000301b197892 */ /* 0x000fe4000f8ef819 */
[----:B------:R-:W-:-:S02]  /*1f00*/  ULOP3.LUT UR17, UR18, 0x30, UR17, 0xf8, !UPT ;  /* 0x0000003012117892 */ /* 0x000fc4000f8ef811 */
[----:B------:R-:W-:Y:S02]  /*1f10*/  ULOP3.LUT UR13, UR16, 0x30, UR13, 0xf8, !UPT ;  /* 0x00000030100d7892 */ /* 0x000fe4000f8ef80d */
[----:B------:R-:W-:Y:S02]  /*1f20*/  ULOP3.LUT UR19, UR19, 0x3fc0, URZ, 0xc0, !UPT ;  /* 0x00003fc013137892 */ /* 0x000fe4000f8ec0ff */
[----:B------:R-:W-:Y:S02]  /*1f30*/  ULOP3.LUT UR20, UR20, 0x3fc0, URZ, 0xc0, !UPT ;  /* 0x00003fc014147892 */ /* 0x000fe4000f8ec0ff */
[----:B------:R-:W-:Y:S02]  /*1f40*/  ULOP3.LUT UR21, UR21, 0x3fc0, URZ, 0xc0, !UPT ;  /* 0x00003fc015157892 */ /* 0x000fe4000f8ec0ff */
[----:B------:R-:W-:Y:S02]  /*1f50*/  ULOP3.LUT UR24, UR24, 0x3fc0, URZ, 0xc0, !UPT ;  /* 0x00003fc018187892 */ /* 0x000fe4000f8ec0ff */
[----:B------:R-:W-:-:S02]  /*1f60*/  ULOP3.LUT UR51, UR29, UR38, URZ, 0xfc, !UPT ;  /* 0x000000261d337292 */ /* 0x000fc4000f8efcff */
[----:B------:R-:W-:Y:S02]  /*1f70*/  ULOP3.LUT UR45, UR25, UR38, URZ, 0xfc, !UPT ;  /* 0x00000026192d7292 */ /* 0x000fe4000f8efcff */
[----:B------:R-:W-:Y:S02]  /*1f80*/  ULOP3.LUT UR41, UR17, UR38, URZ, 0xfc, !UPT ;  /* 0x0000002611297292 */ /* 0x000fe4000f8efcff */
[----:B------:R-:W-:Y:S02]  /*1f90*/  ULOP3.LUT UR39, UR13, UR38, URZ, 0xfc, !UPT ;  /* 0x000000260d277292 */ /* 0x000fe4000f8efcff */
[----:B------:R-:W-:Y:S02]  /*1fa0*/  ULOP3.LUT UR28, UR28, 0xffff, URZ, 0xc0, !UPT ;  /* 0x0000ffff1c1c7892 */ /* 0x000fe4000f8ec0ff */
[----:B------:R-:W-:Y:S02]  /*1fb0*/  ULOP3.LUT UR19, UR19, 0x10000, URZ, 0xfc, !UPT ;  /* 0x0001000013137892 */ /* 0x000fe4000f8efcff */
[----:B------:R-:W-:-:S02]  /*1fc0*/  ULOP3.LUT UR20, UR20, 0x10000, URZ, 0xfc, !UPT ;  /* 0x0001000014147892 */ /* 0x000fc4000f8efcff */
[----:B------:R-:W-:Y:S02]  /*1fd0*/  ULOP3.LUT UR21, UR21, 0x10000, URZ, 0xfc, !UPT ;  /* 0x0001000015157892 */ /* 0x000fe4000f8efcff */
[----:B------:R-:W-:Y:S01]  /*1fe0*/  ULOP3.LUT UR24, UR24, 0x10000, URZ, 0xfc, !UPT ;  /* 0x0001000018187892 */ /* 0x000fe2000f8efcff */
[----:B------:R-:W-:Y:S01]  /*1ff0*/  UMOV UR35, URZ ;  /* 0x000000ff00237c82 */ /* 0x000fe20008000000 */
[----:B------:R-:W-:Y:S01]  /*2000*/  UMOV UR34, URZ ;  /* 0x000000ff00227c82 */ /* 0x000fe20008000000 */
[----:B------:R-:W-:Y:S01]  /*2010*/  UMOV UR33, URZ ;  /* 0x000000ff00217c82 */ /* 0x000fe20008000000 */
[----:B------:R-:W-:Y:S01]  /*2020*/  UMOV UR50, URZ ;  /* 0x000000ff00327c82 */ /* 0x000fe20008000000 */
[----:B------:R-:W-:Y:S01]  /*2030*/  UMOV UR44, URZ ;  /* 0x000000ff002c7c82 */ /* 0x000fe20008000000 */
[----:B------:R-:W-:Y:S01]  /*2040*/  UMOV UR40, URZ ;  /* 0x000000ff00287c82 */ /* 0x000fe20008000000 */
[----:B------:R-:W-:-:S05]  /*2050*/  UMOV UR38, URZ ;  /* 0x000000ff00267c82 */ /* 0x000fca0008000000 */
.L_x_43:
[----:B------:R-:W-:Y:S01]  /*2060*/  USHF.L.U32 UR13, UR34, 0x1f, URZ ;  /* 0x0000001f220d7899 */ /* 0x000fe200080006ff */
[----:B--2---:R-:W-:Y:S01]  /*2070*/  SHF.L.U32 R3, R7, 0x1f, RZ ;  /* 0x0000001f07037819 */ /* 0x004fe200000006ff */
[----:B------:R-:W-:Y:S02]  /*2080*/  ULEA UR16, UR33, UR12, 0x3 ;  /* 0x0000000c21107291 */ /* 0x000fe4000f8e18ff */
[----:B------:R-:W-:Y:S02]  /*2090*/  ULEA UR18, UR35, UR12, 0x3 ;  /* 0x0000000c23127291 */ /* 0x000fe4000f8e18ff */
[----:B------:R-:W-:Y:S01]  /*20a0*/  MOV R2, UR13 ;  /* 0x0000000d00027c02 */ /* 0x000fe20008000f00 */
[----:B------:R-:W-:Y:S02]  /*20b0*/  ULEA UR17, UR35, UR36, 0x7 ;  /* 0x0000002423117291 */ /* 0x000fe4000f8e38ff */
[----:B------:R-:W-:Y:S02]  /*20c0*/  UPLOP3.LUT UP2, UPT, UPT, UPT, UPT, 0x40, 0x4 ;  /* 0x000000000004789c */ /* 0x000fe40003f4e870 */
[----:B------:R2:W3:Y:S02]  /*20d0*/  SYNCS.PHASECHK.TRANS64.TRYWAIT P1, [UR16], R2 ;  /* 0x00000002ff0075a7 */ /* 0x0004e40008021110 */
[----:B------:R-:W4:Y:S02]  /*20e0*/  SYNCS.PHASECHK.TRANS64.TRYWAIT P0, [UR18+0x60], R3 ;  /* 0x00006003ff0075a7 */ /* 0x000f240008001112 */
[----:B--234-:R-:W-:Y:S05]  /*20f0*/  @P0 BRA `(.L_x_37) ;  /* 0x0000000000080947 */ /* 0x01cfea0003800000 */
[----:B------:R-:W2:Y:S02]  /*2100*/  SYNCS.PHASECHK.TRANS64.TRYWAIT P0, [UR18+0x60], R3 ;  /* 0x00006003ff0075a7 */ /* 0x000ea40008001112 */
[----:B--2---:R-:W-:Y:S05]  /*2110*/  @!P0 BRA `(.L_x_38) ;  /* 0x0000002c00008947 */ /* 0x004fea0003800000 */
.L_x_37:
[----:B------:R-:W-:-:S05]  /*2120*/  UMOV UR31, URZ ;  /* 0x000000ff001f7c82 */ /* 0x000fca0008000000 */
.L_x_41:
[----:B------:R-:W-:Y:S02]  /*2130*/  USHF.L.U32 UR32, UR33, 0xa, URZ ;  /* 0x0000000a21207899 */ /* 0x000fe400080006ff */
[----:B------:R-:W-:Y:S02]  /*2140*/  UIADD3 UR25, UPT, UPT, UR33, 0x1, URZ ;  /* 0x0000000121197890 */ /* 0x000fe4000fffe0ff */
[----:B------:R-:W-:Y:S02]  /*2150*/  UISETP.GT.U32.AND UP0, UPT, UR31, 0xe, UPT ;  /* 0x0000000e1f00788c */ /* 0x000fe4000bf04070 */
[----:B------:R-:W-:Y:S02]  /*2160*/  UIADD3 UR16, UPT, UPT, UR32, 0x6, URZ ;  /* 0x0000000620107890 */ /* 0x000fe4000fffe0ff */
[----:B---3--:R-:W-:Y:S02]  /*2170*/  ULEA UR62, UR33, UR20, 0x6 ;  /* 0x00000014213e7291 */ /* 0x008fe4000f8e30ff */
[----:B------:R-:W-:Y:S01]  /*2180*/  ULEA UR58, UR33, UR19, 0x6 ;  /* 0x00000013213a7291 */ /* 0x000fe2000f8e30ff */
[----:B------:R-:W-:Y:S01]  /*2190*/  PLOP3.LUT P0, PT, PT, PT, UP0, 0x80, 0x8 ;  /* 0x000000000008781c */ /* 0x000fe20003f0f008 */
[----:B------:R-:W-:Y:S02]  /*21a0*/  ULEA UR13, UR33, UR12, 0x3 ;  /* 0x0000000c210d7291 */ /* 0x000fe4000f8e18ff */
[----:B------:R-:W-:Y:S02]  /*21b0*/  UISETP.NE.AND UP1, UPT, UR25, 0x5, UPT ;  /* 0x000000051900788c */ /* 0x000fe4000bf25270 */
[----:B------:R-:W-:Y:S02]  /*21c0*/  UIADD3 UR54, UPT, UPT, UR32, UR24, URZ ;  /* 0x0000001820367290 */ /* 0x000fe4000fffe0ff */
[----:B------:R-:W-:Y:S02]  /*21d0*/  UIADD3 UR52, UPT, UPT, UR32, UR21, URZ ;  /* 0x0000001520347290 */ /* 0x000fe4000fffe0ff */
[----:B------:R-:W-:Y:S02]  /*21e0*/  UIADD3 UR48, UPT, UPT, UR24, 0x2, UR32 ;  /* 0x0000000218307890 */ /* 0x000fe4000fffe020 */
[----:B------:R-:W-:Y:S02]  /*21f0*/  UIADD3 UR46, UPT, UPT, UR21, 0x2, UR32 ;  /* 0x00000002152e7890 */ /* 0x000fe4000fffe020 */
[----:B------:R-:W-:Y:S02]  /*2200*/  UIADD3 UR42, UPT, UPT, UR24, 0x4, UR32 ;  /* 0x00000004182a7890 */ /* 0x000fe4000fffe020 */
[----:B------:R-:W-:Y:S02]  /*2210*/  UIADD3 UR30, UPT, UPT, UR16, UR24, URZ ;  /* 0x00000018101e7290 */ /* 0x000fe4000fffe0ff */
[----:B------:R-:W-:Y:S02]  /*2220*/  UIADD3 UR60, UPT, UPT, UR62, 0x20, URZ ;  /* 0x000000203e3c7890 */ /* 0x000fe4000fffe0ff */
[----:B------:R-:W-:Y:S02]  /*2230*/  UIADD3 UR56, UPT, UPT, UR58, 0x20, URZ ;  /* 0x000000203a387890 */ /* 0x000fe4000fffe0ff */
[----:B------:R-:W-:Y:S02]  /*2240*/  UIADD3 UR32, UPT, UPT, UR21, 0x4, UR32 ;  /* 0x0000000415207890 */ /* 0x000fe4000fffe020 */
[----:B------:R-:W-:Y:S02]  /*2250*/  UIADD3 UR29, UPT, UPT, UR13, 0x28, URZ ;  /* 0x000000280d1d7890 */ /* 0x000fe4000fffe0ff */
[----:B------:R-:W-:Y:S02]  /*2260*/  USEL UR27, URZ, 0x1, UP1 ;  /* 0x00000001ff1b7887 */ /* 0x000fe40008800000 */
[----:B------:R-:W-:Y:S02]  /*2270*/  UIADD3 UR16, UPT, UPT, UR16, UR21, URZ ;  /* 0x0000001510107290 */ /* 0x000fe4000fffe0ff */
[----:B------:R-:W-:Y:S01]  /*2280*/  USEL UR33, UR25, URZ, UP1 ;  /* 0x000000ff19217287 */ /* 0x000fe20008800000 */
[----:B------:R-:W-:Y:S01]  /*2290*/  UMOV UR63, 0x4008 ;  /* 0x00004008003f7882 */ /* 0x000fe20000000000 */
        /* <DEDUP_REMOVED lines=8> */
[----:B----4-:R-:W-:Y:S05]  /*2320*/  @P1 BRA `(.L_x_39) ;  /* 0x0000000000101947 */ /* 0x010fea0003800000 */
[----:B------:R-:W-:Y:S06]  /*2330*/  USHF.L.U32 UR25, UR34, 0x1f, URZ ;  /* 0x0000001f22197899 */ /* 0x000fec00080006ff */
[----:B--2---:R-:W-:Y:S04]  /*2340*/  MOV R2, UR25 ;  /* 0x0000001900027c02 */ /* 0x004fe80008000f00 */
[----:B------:R-:W2:Y:S02]  /*2350*/  SYNCS.PHASECHK.TRANS64.TRYWAIT P1, [UR13], R2 ;  /* 0x00000002ff0075a7 */ /* 0x000ea4000802110d */
[----:B--2---:R-:W-:Y:S05]  /*2360*/  @!P1 BRA `(.L_x_40) ;  /* 0x00000028008c9947 */ /* 0x004fea0003800000 */
.L_x_39:
[----:B------:R-:W-:Y:S01]  /*2370*/  ULOP3.LUT UR34, UR34, UR27, URZ, 0x3c, !UPT ;  /* 0x0000001b22227292 */ /* 0x000fe2000f8e3cff */
[----:B------:R-:W-:Y:S01]  /*2380*/  PLOP3.LUT P1, PT, PT, PT, PT, 0x80, 0x8 ;  /* 0x000000000008781c */ /* 0x000fe20003f2f070 */
[----:B------:R-:W-:Y:S01]  /*2390*/  UIADD3 UR31, UPT, UPT, UR31, 0x1, URZ ;  /* 0x000000011f1f7890 */ /* 0x000fe2000fffe0ff */
[----:B------:R3:W-:Y:S01]  /*23a0*/  UTCCP.T.S.4x32dp128bit tmem[UR36+0x100], gdesc[UR62] ;  /* 0x0001003e240079e7 */ /* 0x0007e20009100000 */
[----:B------:R-:W-:Y:S01]  /*23b0*/  UMOV UR68, UR16 ;  /* 0x0000001000447c82 */ /* 0x000fe20008000000 */
[----:B------:R-:W-:Y:S01]  /*23c0*/  @!UP0 USHF.L.U32 UR13, UR34, 0x1f, URZ ;  /* 0x0000001f220d8899 */ /* 0x000fe200080006ff */
[----:B------:R3:W-:Y:S01]  /*23d0*/  UTCCP.T.S.4x32dp128bit tmem[UR36+0x104], gdesc[UR60] ;  /* 0x0001043c240079e7 */ /* 0x0007e20009100000 */
[----:B------:R-:W-:Y:S01]  /*23e0*/  @!UP0 ULEA UR16, UR33, UR12, 0x3 ;  /* 0x0000000c21108291 */ /* 0x000fe2000f8e18ff */
[----:B------:R3:W-:Y:S01]  /*23f0*/  UTCCP.T.S.4x32dp128bit tmem[UR36+0x110], gdesc[UR58] ;  /* 0x0001103a240079e7 */ /* 0x0007e20009100000 */
[----:B------:R3:W-:Y:S01]  /*2400*/  UTCCP.T.S.4x32dp128bit tmem[UR36+0x114], gdesc[UR56] ;  /* 0x00011438240079e7 */ /* 0x0007e20009100000 */
[----:B------:R3:W-:Y:S01]  /*2410*/  UTCOMMA gdesc[UR52], gdesc[UR54], tmem[UR17], tmem[UR50], idesc[UR51], tmem[UR10], UP2 ;  /* 0xc00a3236340075ea */ /* 0x0007e20009000011 */
[----:B------:R-:W-:Y:S01]  /*2420*/  UMOV UR64, UR32 ;  /* 0x0000002000407c82 */ /* 0x000fe20008000000 */
[----:B------:R-:W-:Y:S01]  /*2430*/  UMOV UR65, 0x40004040 ;  /* 0x4000404000417882 */ /* 0x000fe20000000000 */
[----:B--2---:R-:W-:Y:S01]  /*2440*/  MOV R2, UR13 ;  /* 0x0000000d00027c02 */ /* 0x004fe20008000f00 */
[----:B------:R3:W-:Y:S01]  /*2450*/  UTCOMMA gdesc[UR46], gdesc[UR48], tmem[UR17], tmem[UR44], idesc[UR45], tmem[UR6], UPT ;  /* 0xc0062c302e0075ea */ /* 0x0007e2000b800011 */
[----:B------:R-:W-:Y:S01]  /*2460*/  UMOV UR66, UR30 ;  /* 0x0000001e00427c82 */ /* 0x000fe20008000000 */
[----:B------:R-:W-:Y:S01]  /*2470*/  UMOV UR67, 0x40004040 ;  /* 0x4000404000437882 */ /* 0x000fe20000000000 */
[----:B------:R-:W-:Y:S01]  /*2480*/  UMOV UR69, 0x40004040 ;  /* 0x4000404000457882 */ /* 0x000fe20000000000 */
[----:B------:R3:W-:Y:S01]  /*2490*/  UTCOMMA gdesc[UR64], gdesc[UR42], tmem[UR17], tmem[UR40], idesc[UR41], tmem[UR8], UPT ;  /* 0xc008282a400075ea */ /* 0x0007e2000b800011 */
[----:B------:R3:W-:Y:S01]  /*24a0*/  UTCOMMA gdesc[UR68], gdesc[UR66], tmem[UR17], tmem[UR38], idesc[UR39], tmem[UR4], UPT ;  /* 0xc0042642440075ea */ /* 0x0007e2000b800011 */
[----:B------:R3:W-:Y:S01]  /*24b0*/  UTCBAR.MULTICAST [UR29], URZ, UR28 ;  /* 0x000000ff1d0073e9 */ /* 0x0007e2000800081c */
[----:B------:R3:W4:Y:S01]  /*24c0*/  @!P0 SYNCS.PHASECHK.TRANS64.TRYWAIT P1, [UR16], R2 ;  /* 0x00000002ff0085a7 */ /* 0x0007220008021110 */
[----:B------:R-:W-:Y:S02]  /*24d0*/  UISETP.NE.AND UP0, UPT, UR31, 0x10, UPT ;  /* 0x000000101f00788c */ /* 0x000fe4000bf05270 */
[----:B------:R-:W-:Y:S07]  /*24e0*/  UPLOP3.LUT UP2, UPT, UPT, UPT, UPT, 0x80, 0x8 ;  /* 0x000000000008789c */ /* 0x000fee0003f4f070 */
[----:B------:R-:W-:Y:S05]  /*24f0*/  BRA.U UP0, `(.L_x_41) ;  /* 0xfffffffd000c7547 */ /* 0x000fea000b83ffff */
[----:B------:R-:W-:Y:S01]  /*2500*/  UIADD3 UR35, UPT, UPT, UR35, 0x1, URZ ;  /* 0x0000000123237890 */ /* 0x000fe2000fffe0ff */
[----:B------:R-:W-:Y:S01]  /*2510*/  LEA R3, R6, UR12, 0x3 ;  /* 0x0000000c06037c11 */ /* 0x000fe2000f8e18ff */
[----:B------:R-:W-:Y:S01]  /*2520*/  UIADD3 UR18, UPT, UPT, UR18, 0x50, URZ ;  /* 0x0000005012127890 */ /* 0x000fe2000fffe0ff */
[----:B---3--:R-:W-:Y:S01]  /*2530*/  IMAD.U32 R2, R5, -0x80000000, RZ ;  /* 0x8000000005027824 */ /* 0x008fe200078e00ff */
[----:B------:R-:W-:-:S04]  /*2540*/  UISETP.NE.AND UP0, UPT, UR35, 0x2, UPT ;  /* 0x000000022300788c */ /* 0x000fc8000bf05270 */
[----:B------:R-:W-:Y:S02]  /*2550*/  USEL UR13, URZ, 0x1, UP0 ;  /* 0x00000001ff0d7887 */ /* 0x000fe40008000000 */
[----:B------:R-:W-:Y:S01]  /*2560*/  USEL UR35, UR35, URZ, UP0 ;  /* 0x000000ff23237287 */ /* 0x000fe20008000000 */
[----:B------:R2:W-:Y:S03]  /*2570*/  UTCBAR.MULTICAST [UR18], URZ, UR26 ;  /* 0x000000ff120073e9 */ /* 0x0005e6000800081a */
[----:B------:R-:W-:Y:S01]  /*2580*/  ULEA UR16, UR35, UR12, 0x3 ;  /* 0x0000000c23107291 */ /* 0x000fe2000f8e18ff */
[----:B------:R-:W-:-:S05]  /*2590*/  LOP3.LUT R7, R7, UR13, RZ, 0x3c, !PT ;  /* 0x0000000d07077c12 */ /* 0x000fca000f8e3cff */
[----:B------:R-:W-:-:S04]  /*25a0*/  IMAD.U32 R4, R7, -0x80000000, RZ ;  /* 0x8000000007047824 */ /* 0x000fc800078e00ff */
[----:B------:R2:W-:Y:S01]  /*25b0*/  SYNCS.PHASECHK.TRANS64.TRYWAIT PT, [UR16+0x60], R4 ;  /* 0x00006004ff0075a7 */ /* 0x0005e200080e1110 */
[----:B------:R-:W3:Y:S02]  /*25c0*/  SYNCS.PHASECHK.TRANS64.TRYWAIT P0, [R3+URZ+0x70], R2 ;  /* 0x00007002030075a7 */ /* 0x000ee400080011ff */
[----:B--23--:R-:W-:Y:S05]  /*25d0*/  @!P0 BRA `(.L_x_42) ;  /* 0x0000002800108947 */ /* 0x00cfea0003800000 */
.L_x_86:
[C---:B------:R-:W-:Y:S01]  /*25e0*/  LEA R2, R6.reuse, UR12, 0x4 ;  /* 0x0000000c06027c11 */ /* 0x040fe2000f8e20ff */
[----:B------:R-:W-:-:S05]  /*25f0*/  VIADD R6, R6, 0x1 ;  /* 0x0000000106067836 */ /* 0x000fca0000000000 */
[----:B------:R-:W3:Y:S01]  /*2600*/  LDS R2, [R2+0x30c1c] ;  /* 0x030c1c0002027984 */ /* 0x000ee20000000800 */
[C---:B----4-:R-:W-:Y:S01]  /*2610*/  ISETP.NE.AND P1, PT, R6.reuse, 0x2, PT ;  /* 0x000000020600780c */ /* 0x050fe20003f25270 */
[----:B------:R4:W-:Y:S06]  /*2620*/  MEMBAR.ALL.CTA ;  /* 0x0000000000007992 */ /* 0x0009ec0000008000 */
[----:B----4-:R-:W4:Y:S01]  /*2630*/  FENCE.VIEW.ASYNC.S ;  /* 0x00000000000073c6 */ /* 0x010f220000000000 */
[----:B------:R-:W-:Y:S02]  /*2640*/  SEL R4, RZ, 0x1, P1 ;  /* 0x00000001ff047807 */ /* 0x000fe40000800000 */
[----:B------:R-:W-:-:S02]  /*2650*/  SEL R6, R6, RZ, P1 ;  /* 0x000000ff06067207 */ /* 0x000fc40000800000 */
[----:B------:R-:W-:Y:S01]  /*2660*/  LOP3.LUT R5, R5, R4, RZ, 0x3c, !PT ;  /* 0x0000000405057212 */ /* 0x000fe200078e3cff */
[----:B----4-:R4:W-:Y:S01]  /*2670*/  SYNCS.ARRIVE.TRANS64.ART0 RZ, [R3+URZ+0x80], R0 ;  /* 0x0000800003ff79a7 */ /* 0x0109e200085000ff */
[----:B---3--:R-:W-:-:S13]  /*2680*/  ISETP.NE.AND P0, PT, R2, 0x1, PT ;  /* 0x000000010200780c */ /* 0x008fda0003f05270 */
[----:B----4-:R-:W-:Y:S05]  /*2690*/  @!P0 BRA `(.L_x_43) ;  /* 0xfffffff800708947 */ /* 0x010fea000383ffff */
[----:B------:R-:W-:-:S06]  /*26a0*/  UIADD3 UR35, UPT, UPT, UR35, 0x1, URZ ;  /* 0x0000000123237890 */ /* 0x000fcc000fffe0ff */
[----:B------:R-:W-:Y:S02]  /*26b0*/  MOV R2, UR35 ;  /* 0x0000002300027c02 */ /* 0x000fe40008000f00 */
.L_x_36:
[----:B------:R-:W-:-:S09]  /*26c0*/  UISETP.NE.AND UP0, UPT, UR15, URZ, UPT ;  /* 0x000000ff0f00728c */ /* 0x000fd2000bf05270 */
[----:B------:R-:W-:Y:S05]  /*26d0*/  BRA.U UP0, `(.L_x_34) ;  /* 0x0000000100207547 */ /* 0x000fea000b800000 */
[----:B------:R-:W-:-:S04]  /*26e0*/  ISETP.NE.AND P0, PT, R2, 0x2, PT ;  /* 0x000000020200780c */ /* 0x000fc80003f05270 */
[----:B------:R-:W-:Y:S02]  /*26f0*/  SEL R0, RZ, 0x1, P0 ;  /* 0x00000001ff007807 */ /* 0x000fe40000000000 */
[----:B------:R-:W-:Y:S02]  /*2700*/  SEL R2, R2, RZ, P0 ;  /* 0x000000ff02027207 */ /* 0x000fe40000000000 */
[----:B------:R-:W-:Y:S02]  /*2710*/  LOP3.LUT R0, R7, R0, RZ, 0x3c, !PT ;  /* 0x0000000007007212 */ /* 0x000fe400078e3cff */
[----:B------:R-:W-:-:S03]  /*2720*/  LEA R2, R2, UR12, 0x3 ;  /* 0x0000000c02027c11 */ /* 0x000fc6000f8e18ff */
[----:B------:R-:W-:-:S04]  /*2730*/  IMAD.U32 R4, R0, -0x80000000, RZ ;  /* 0x8000000000047824 */ /* 0x000fc800078e00ff */
[----:B------:R-:W3:Y:S02]  /*2740*/  SYNCS.PHASECHK.TRANS64.TRYWAIT P0, [R2+URZ+0x60], R4 ;  /* 0x00006004020075a7 */ /* 0x000ee400080011ff */
[----:B---3--:R-:W-:Y:S05]  /*2750*/  @!P0 BRA `(.L_x_44) ;  /* 0x0000002400cc8947 */ /* 0x008fea0003800000 */
.L_x_34:
[----:B------:R-:W-:-:S13]  /*2760*/  ISETP.GT.AND P0, PT, R124, 0x3, PT ;  /* 0x000000037c00780c */ /* 0x000fda0003f04270 */
[----:B-1----:R-:W-:Y:S05]  /*2770*/  @P0 EXIT ;  /* 0x000000000000094d */ /* 0x002fea0003800000 */
[----:B------:R-:W-:-:S13]  /*2780*/  ISETP.NE.AND P0, PT, R124, RZ, PT ;  /* 0x000000ff7c00720c */ /* 0x000fda0003f05270 */
[----:B------:R-:W-:Y:S05]  /*2790*/  @P0 BRA `(.L_x_45) ;  /* 0x0000000000b80947 */ /* 0x000fea0003800000 */
[----:B------:R-:W1:Y:S01]  /*27a0*/  S2UR UR5, SR_CgaCtaId ;  /* 0x00000000000579c3 */ /* 0x000e620000008800 */
[----:B------:R-:W-:Y:S01]  /*27b0*/  NOP ;  /* 0x0000000000007918 */ /* 0x000fe20000000000 */
[----:B------:R-:W-:Y:S02]  /*27c0*/  UMOV UR4, 0x40 ;  /* 0x0000004000047882 */ /* 0x000fe40000000000 */
[----:B-1----:R-:W-:-:S09]  /*27d0*/  ULEA UR4, UR5, UR4, 0x18 ;  /* 0x0000000405047291 */ /* 0x002fd2000f8ec0ff */
[----:B---3--:R-:W1:Y:S01]  /*27e0*/  LDS.U8 R0, [UR4] ;  /* 0x00000004ff007984 */ /* 0x008e620008000000 */
[----:B------:R-:W-:Y:S02]  /*27f0*/  UMOV UR4, 0x400 ;  /* 0x0000040000047882 */ /* 0x000fe40000000000 */
[----:B------:R-:W-:Y:S01]  /*2800*/  ULEA UR4, UR5, UR4, 0x18 ;  /* 0x0000000405047291 */ /* 0x000fe2000f8ec0ff */
[----:B-1----:R-:W-:-:S13]  /*2810*/  ISETP.NE.AND P0, PT, R0, RZ, PT ;  /* 0x000000ff0000720c */ /* 0x002fda0003f05270 */
[----:B------:R-:W-:Y:S05]  /*2820*/  @P0 BRA `(.L_x_46) ;  /* 0x00000000007c0947 */ /* 0x000fea0003800000 */
[----:B------:R-:W-:-:S13]  /*2830*/  ELECT P0, URZ, PT ;  /* 0x0000000000ff782f */ /* 0x000fda0003800000 */
[----:B------:R-:W-:Y:S05]  /*2840*/  @!P0 BRA `(.L_x_47) ;  /* 0x0000000000848947 */ /* 0x000fea0003800000 */
[----:B------:R-:W-:-:S05]  /*2850*/  UMOV UR6, 0x10 ;  /* 0x0000001000067882 */ /* 0x000fca0000000000 */
[----:B------:R-:W-:Y:S04]  /*2860*/  DEPBAR.LE SB1, 0x36 ;  /* 0x00009d800000791a */ /* 0x000fe80000000000 */
[----:B------:R-:W1:Y:S02]  /*2870*/  UTCATOMSWS.FIND_AND_SET.ALIGN UP0, UR6, UR6 ;  /* 0x00000006000675e3 */ /* 0x000e640008000800 */
[----:B-1----:R-:W-:Y:S01]  /*2880*/  PLOP3.LUT P0, PT, PT, PT, UP0, 0x80, 0x8 ;  /* 0x000000000008781c */ /* 0x002fe20003f0f008 */
[----:B--2---:R-:W-:-:S03]  /*2890*/  IMAD.U32 R3, RZ, RZ, UR6 ;  /* 0x00000006ff037e24 */ /* 0x004fc6000f8e00ff */
[----:B------:R-:W-:-:S04]  /*28a0*/  SEL R0, RZ, 0xffffffff, !P0 ;  /* 0xffffffffff007807 */ /* 0x000fc80004000000 */
[----:B------:R-:W-:-:S13]  /*28b0*/  ISETP.NE.AND P0, PT, R0, RZ, PT ;  /* 0x000000ff0000720c */ /* 0x000fda0003f05270 */
[----:B------:R-:W-:Y:S05]  /*28c0*/  @P0 BRA `(.L_x_48) ;  /* 0x0000000000240947 */ /* 0x000fea0003800000 */
.L_x_49:
[----:B------:R-:W-:Y:S05]  /*28d0*/  NANOSLEEP 0x64 ;  /* 0x000000640000795d */ /* 0x000fea0003800000 */
[----:B------:R-:W-:-:S05]  /*28e0*/  UMOV UR6, 0x10 ;  /* 0x0000001000067882 */ /* 0x000fca0000000000 */
[----:B------:R-:W-:Y:S04]  /*28f0*/  DEPBAR.LE SB1, 0x36 ;  /* 0x00009d800000791a */ /* 0x000fe80000000000 */
[----:B------:R-:W1:Y:S02]  /*2900*/  UTCATOMSWS.FIND_AND_SET.ALIGN UP0, UR6, UR6 ;  /* 0x00000006000675e3 */ /* 0x000e640008000800 */
[----:B-1----:R-:W-:Y:S01]  /*2910*/  PLOP3.LUT P0, PT, PT, PT, UP0, 0x80, 0x8 ;  /* 0x000000000008781c */ /* 0x002fe20003f0f008 */
[----:B------:R-:W-:-:S03]  /*2920*/  IMAD.U32 R3, RZ, RZ, UR6 ;  /* 0x00000006ff037e24 */ /* 0x000fc6000f8e00ff */
[----:B------:R-:W-:-:S04]  /*2930*/  SEL R0, RZ, 0xffffffff, !P0 ;  /* 0xffffffffff007807 */ /* 0x000fc80004000000 */
[----:B------:R-:W-:-:S13]  /*2940*/  ISETP.NE.AND P0, PT, R0, RZ, PT ;  /* 0x000000ff0000720c */ /* 0x000fda0003f05270 */
[----:B------:R-:W-:Y:S05]  /*2950*/  @!P0 BRA `(.L_x_49) ;  /* 0xfffffffc00dc8947 */ /* 0x000fea000383ffff */
.L_x_48:
[C---:B------:R-:W-:Y:S01]  /*2960*/  R2UR UR7, R3.reuse ;  /* 0x00000000030772ca */ /* 0x040fe200000e0000 */
[----:B------:R-:W-:Y:S01]  /*2970*/  IMAD.MOV.U32 R0, RZ, RZ, 0xffff ;  /* 0x0000ffffff007424 */ /* 0x000fe200078e00ff */
[----:B------:R-:W-:Y:S02]  /*2980*/  UMOV UR6, 0x50 ;  /* 0x0000005000067882 */ /* 0x000fe40000000000 */
[----:B------:R-:W-:Y:S02]  /*2990*/  ULEA UR6, UR5, UR6, 0x18 ;  /* 0x0000000605067291 */ /* 0x000fe4000f8ec0ff */
[----:B------:R-:W-:Y:S01]  /*29a0*/  SHF.L.U32 R0, R0, R3, RZ ;  /* 0x0000000300007219 */ /* 0x000fe200000006ff */
[----:B------:R-:W-:-:S06]  /*29b0*/  IMAD.SHL.U32 R3, R3, 0x20, RZ ;  /* 0x0000002003037824 */ /* 0x000fcc00078e00ff */
[----:B------:R-:W-:-:S04]  /*29c0*/  UIADD3 UR7, UPT, UPT, UR7, 0x10, URZ ;  /* 0x0000001007077890 */ /* 0x000fc8000fffe0ff */
[----:B------:R-:W-:-:S06]  /*29d0*/  USHF.L.U32 UR7, UR14, UR7, URZ ;  /* 0x000000070e077299 */ /* 0x000fcc00080006ff */
[----:B------:R-:W-:-:S05]  /*29e0*/  LOP3.LUT R0, R0, UR7, RZ, 0xfc, !PT ;  /* 0x0000000700007c12 */ /* 0x000fca000f8efcff */
[----:B------:R1:W-:Y:S04]  /*29f0*/  ATOMS.OR RZ, [UR6], R0 ;  /* 0x00000000ffff798c */ /* 0x0003e8000b000006 */
[----:B------:R1:W-:Y:S01]  /*2a00*/  STS [UR4+0x98], R3 ;  /* 0x00009803ff007988 */ /* 0x0003e20008000804 */
[----:B------:R-:W-:Y:S05]  /*2a10*/  BRA `(.L_x_47) ;  /* 0x0000000000107947 */ /* 0x000fea0003800000 */
.L_x_46:
[----:B------:R-:W-:Y:S02]  /*2a20*/  MOV R0, 0xffffffff ;  /* 0xffffffff00007802 */ /* 0x000fe40000000f00 */
[----:B------:R-:W-:-:S03]  /*2a30*/  MOV R2, 0x2a60 ;  /* 0x00002a6000027802 */ /* 0x000fc60000000f00 */
[----:B------:R1:W-:Y:S04]  /*2a40*/  STS [UR4+0x98], R0 ;  /* 0x00009800ff007988 */ /* 0x0003e80008000804 */
[----:B-12---:R-:W-:Y:S05]  /*2a50*/  CALL.REL.NOINC `($__internal_1_$__cuda_sm10x_tcgen05_guardrail_trap_phase_invalid_during_alloc) ;  /* 0x0000002400787944 */ /* 0x006fea0003c00000 */
.L_x_47:
[----:B------:R-:W-:Y:S05]  /*2a60*/  WARPSYNC.ALL ;  /* 0x0000000000007948 */ /* 0x000fea0003800000 */
[----:B------:R-:W-:Y:S01]  /*2a70*/  NOP ;  /* 0x0000000000007918 */ /* 0x000fe20000000000 */
.L_x_45:
[----:B------:R-:W4:Y:S08]  /*2a80*/  S2UR UR4, SR_CgaCtaId ;  /* 0x00000000000479c3 */ /* 0x000f300000008800 */
[----:B------:R-:W-:Y:S06]  /*2a90*/  BAR.SYNC.DEFER_BLOCKING 0x3, 0xa0 ;  /* 0x00c2800000007b1d */ /* 0x000fec0000010000 */
[----:B------:R-:W-:-:S02]  /*2aa0*/  UMOV UR5, 0x400 ;  /* 0x0000040000057882 */ /* 0x000fc40000000000 */
[----:B----4-:R-:W-:-:S06]  /*2ab0*/  ULEA UR4, UR4, UR5, 0x18 ;  /* 0x0000000504047291 */ /* 0x010fcc000f8ec0ff */
[----:B------:R-:W-:-:S05]  /*2ac0*/  MOV R87, UR4 ;  /* 0x0000000400577c02 */ /* 0x000fca0008000f00 */
[----:B------:R4:W1:Y:S01]  /*2ad0*/  LDS R123, [R87+0x98] ;  /* 0x00009800577b7984 */ /* 0x0008620000000800 */
[----:B------:R-:W5:Y:S02]  /*2ae0*/  SYNCS.PHASECHK.TRANS64.TRYWAIT P0, [R87+URZ+0x70], RZ ;  /* 0x000070ff570075a7 */ /* 0x000f6400080011ff */
[----:B-1--45:R-:W-:Y:S05]  /*2af0*/  @!P0 BRA `(.L_x_50) ;  /* 0x0000002000fc8947 */ /* 0x032fea0003800000 */
.L_x_88:
[----:B------:R-:W4:Y:S01]  /*2b00*/  LDS.128 R88, [R87+0x30c10] ;  /* 0x030c100057587984 */ /* 0x000f220000000c00 */
[----:B---3--:R-:W-:Y:S01]  /*2b10*/  HFMA2 R0, -RZ, RZ, 0, 5.9604644775390625e-08 ;  /* 0x00000001ff007431 */ /* 0x008fe200000001ff */
[----:B------:R3:W-:Y:S06]  /*2b20*/  MEMBAR.ALL.CTA ;  /* 0x0000000000007992 */ /* 0x0007ec0000008000 */
[----:B---3--:R-:W3:Y:S02]  /*2b30*/  FENCE.VIEW.ASYNC.S ;  /* 0x00000000000073c6 */ /* 0x008ee40000000000 */
[----:B---3--:R3:W-:Y:S01]  /*2b40*/  SYNCS.ARRIVE.TRANS64.ART0 RZ, [R87+URZ+0x80], R0 ;  /* 0x0000800057ff79a7 */ /* 0x0087e200085000ff */
[----:B----4-:R-:W-:-:S13]  /*2b50*/  ISETP.NE.AND P0, PT, R91, 0x1, PT ;  /* 0x000000015b00780c */ /* 0x010fda0003f05270 */
[----:B---3--:R-:W-:Y:S05]  /*2b60*/  @P0 BRA `(.L_x_51) ;  /* 0x0000001800c80947 */ /* 0x008fea0003800000 */
[----:B--2---:R-:W-:Y:S01]  /*2b70*/  IMAD.SHL.U32 R3, R104, 0x40, RZ ;  /* 0x0000004068037824 */ /* 0x004fe200078e00ff */
[----:B------:R-:W-:Y:S01]  /*2b80*/  SHF.R.U32.HI R2, RZ, 0x5, R104 ;  /* 0x00000005ff027819 */ /* 0x000fe20000011668 */
[----:B------:R-:W2:Y:S01]  /*2b90*/  S2UR UR8, SR_CgaCtaId ;  /* 0x00000000000879c3 */ /* 0x000ea20000008800 */
[----:B------:R-:W3:Y:S01]  /*2ba0*/  S2R R102, SR_LANEID ;  /* 0x0000000000667919 */ /* 0x000ee20000000000 */
[----:B------:R-:W-:Y:S01]  /*2bb0*/  IMAD R122, R124, 0x4, R87 ;  /* 0x000000047c7a7824 */ /* 0x000fe200078e0257 */
[----:B------:R-:W-:Y:S01]  /*2bc0*/  LOP3.LUT R3, R3, 0x7c0, RZ, 0xc0, !PT ;  /* 0x000007c003037812 */ /* 0x000fe200078ec0ff */
[----:B------:R-:W-:Y:S01]  /*2bd0*/  IMAD.MOV.U32 R108, RZ, RZ, 0x1 ;  /* 0x00000001ff6c7424 */ /* 0x000fe200078e00ff */
[----:B------:R-:W-:Y:S01]  /*2be0*/  CS2R R106, SRZ ;  /* 0x00000000006a7805 */ /* 0x000fe2000001ff00 */
[----:B------:R-:W-:Y:S01]  /*2bf0*/  IMAD.MOV.U32 R105, RZ, RZ, RZ ;  /* 0x000000ffff697224 */ /* 0x000fe200078e00ff */
[----:B------:R-:W-:Y:S01]  /*2c00*/  UMOV UR9, 0x400 ;  /* 0x0000040000097882 */ /* 0x000fe20000000000 */
[----:B------:R-:W-:Y:S01]  /*2c10*/  IMAD R4, R2, 0x800, R3 ;  /* 0x0000080002047824 */ /* 0x000fe200078e0203 */
[----:B------:R-:W4:Y:S01]  /*2c20*/  LDCU.64 UR10, c[0x0][0x348] ;  /* 0x00006900ff0a77ac */ /* 0x000f220008000a00 */
[----:B------:R-:W-:-:S02]  /*2c30*/  IMAD.SHL.U32 R3, R104, 0x80, RZ ;  /* 0x0000008068037824 */ /* 0x000fc400078e00ff */
[----:B------:R-:W-:Y:S02]  /*2c40*/  IMAD.IADD R5, R87, 0x1, R4 ;  /* 0x0000000157057824 */ /* 0x000fe400078e0204 */
[C---:B------:R-:W-:Y:S01]  /*2c50*/  IMAD R109, R2.reuse, 0x200000, R123 ;  /* 0x00200000026d7824 */ /* 0x040fe200078e027b */
[----:B------:R-:W-:Y:S01]  /*2c60*/  LOP3.LUT R3, R3, 0xf80, RZ, 0xc0, !PT ;  /* 0x00000f8003037812 */ /* 0x000fe200078ec0ff */
[C---:B------:R-:W-:Y:S02]  /*2c70*/  VIADD R4, R5.reuse, 0x4430 ;  /* 0x0000443005047836 */ /* 0x040fe40000000000 */
[----:B------:R-:W-:Y:S02]  /*2c80*/  VIADD R7, R5, 0x4420 ;  /* 0x0000442005077836 */ /* 0x000fe40000000000 */
[----:B------:R-:W-:Y:S01]  /*2c90*/  IMAD R6, R2, 0x1000, R3 ;  /* 0x0000100002067824 */ /* 0x000fe200078e0203 */
[----:B------:R-:W-:Y:S02]  /*2ca0*/  SHF.R.U32.HI R121, RZ, 0x3, R4 ;  /* 0x00000003ff797819 */ /* 0x000fe40000011604 */
[----:B------:R-:W-:Y:S01]  /*2cb0*/  SHF.R.U32.HI R120, RZ, 0x3, R7 ;  /* 0x00000003ff787819 */ /* 0x000fe20000011607 */
[----:B------:R-:W-:Y:S01]  /*2cc0*/  IMAD.IADD R3, R87, 0x1, R6 ;  /* 0x0000000157037824 */ /* 0x000fe200078e0206 */
[----:B------:R-:W-:Y:S01]  /*2cd0*/  LOP3.LUT R121, R4, 0x30, R121, 0x78, !PT ;  /* 0x0000003004797812 */ /* 0x000fe200078e7879 */
[----:B------:R-:W-:Y:S01]  /*2ce0*/  VIADD R4, R5, 0x4410 ;  /* 0x0000441005047836 */ /* 0x000fe20000000000 */
[----:B------:R-:W-:Y:S01]  /*2cf0*/  LOP3.LUT R120, R7, 0x30, R120, 0x78, !PT ;  /* 0x0000003007787812 */ /* 0x000fe200078e7878 */
[----:B------:R-:W-:Y:S01]  /*2d00*/  VIADD R5, R5, 0x4400 ;  /* 0x0000440005057836 */ /* 0x000fe20000000000 */
[----:B--2---:R-:W-:Y:S01]  /*2d10*/  ULEA UR7, UR8, UR9, 0x18 ;  /* 0x0000000908077291 */ /* 0x004fe2000f8ec0ff */
[C---:B------:R-:W-:Y:S01]  /*2d20*/  VIADD R6, R3.reuse, 0x430 ;  /* 0x0000043003067836 */ /* 0x040fe20000000000 */
[----:B------:R-:W-:Y:S01]  /*2d30*/  SHF.R.U32.HI R119, RZ, 0x3, R4 ;  /* 0x00000003ff777819 */ /* 0x000fe20000011604 */
[----:B------:R-:W-:Y:S01]  /*2d40*/  VIADD R7, R3, 0x420 ;  /* 0x0000042003077836 */ /* 0x000fe20000000000 */
[----:B------:R-:W-:-:S02]  /*2d50*/  SHF.R.U32.HI R118, RZ, 0x3, R5 ;  /* 0x00000003ff767819 */ /* 0x000fc40000011605 */
[----:B------:R-:W-:Y:S01]  /*2d60*/  LOP3.LUT R119, R4, 0x30, R119, 0x78, !PT ;  /* 0x0000003004777812 */ /* 0x000fe200078e7877 */
[----:B------:R-:W-:Y:S01]  /*2d70*/  VIADD R4, R3, 0x410 ;  /* 0x0000041003047836 */ /* 0x000fe20000000000 */
[----:B------:R-:W-:Y:S01]  /*2d80*/  LOP3.LUT R118, R5, 0x30, R118, 0x78, !PT ;  /* 0x0000003005767812 */ /* 0x000fe200078e7876 */
[C---:B------:R-:W-:Y:S01]  /*2d90*/  VIADD R5, R3.reuse, 0x400 ;  /* 0x0000040003057836 */ /* 0x040fe20000000000 */
[----:B------:R-:W-:Y:S02]  /*2da0*/  SHF.R.U32.HI R117, RZ, 0x3, R6 ;  /* 0x00000003ff757819 */ /* 0x000fe40000011606 */
[----:B------:R-:W-:Y:S02]  /*2db0*/  SHF.R.U32.HI R115, RZ, 0x3, R4 ;  /* 0x00000003ff737819 */ /* 0x000fe40000011604 */
[----:B------:R-:W-:Y:S02]  /*2dc0*/  SHF.R.U32.HI R114, RZ, 0x3, R5 ;  /* 0x00000003ff727819 */ /* 0x000fe40000011605 */
[----:B------:R-:W-:Y:S01]  /*2dd0*/  LOP3.LUT R117, R6, 0x70, R117, 0x78, !PT ;  /* 0x0000007006757812 */ /* 0x000fe200078e7875 */
[C---:B------:R-:W-:Y:S01]  /*2de0*/  VIADD R6, R3.reuse, 0x470 ;  /* 0x0000047003067836 */ /* 0x040fe20000000000 */
[----:B------:R-:W-:Y:S01]  /*2df0*/  LOP3.LUT R115, R4, 0x70, R115, 0x78, !PT ;  /* 0x0000007004737812 */ /* 0x000fe200078e7873 */
[----:B------:R-:W-:Y:S01]  /*2e00*/  VIADD R4, R3, 0x450 ;  /* 0x0000045003047836 */ /* 0x000fe20000000000 */
[----:B------:R-:W-:Y:S01]  /*2e10*/  LOP3.LUT R114, R5, 0x70, R114, 0x78, !PT ;  /* 0x0000007005727812 */ /* 0x000fe200078e7872 */
[C---:B------:R-:W-:Y:S01]  /*2e20*/  VIADD R5, R3.reuse, 0x460 ;  /* 0x0000046003057836 */ /* 0x040fe20000000000 */
[----:B------:R-:W-:Y:S01]  /*2e30*/  SHF.R.U32.HI R116, RZ, 0x3, R7 ;  /* 0x00000003ff747819 */ /* 0x000fe20000011607 */
[----:B------:R-:W-:Y:S01]  /*2e40*/  VIADD R3, R3, 0x440 ;  /* 0x0000044003037836 */ /* 0x000fe20000000000 */
[----:B------:R-:W-:-:S02]  /*2e50*/  SHF.R.U32.HI R113, RZ, 0x3, R6 ;  /* 0x00000003ff717819 */ /* 0x000fc40000011606 */
[----:B------:R-:W-:Y:S02]  /*2e60*/  SHF.R.U32.HI R112, RZ, 0x3, R5 ;  /* 0x00000003ff707819 */ /* 0x000fe40000011605 */
[----:B------:R-:W-:Y:S02]  /*2e70*/  SHF.R.U32.HI R111, RZ, 0x3, R4 ;  /* 0x00000003ff6f7819 */ /* 0x000fe40000011604 */
[----:B------:R-:W-:Y:S02]  /*2e80*/  SHF.R.U32.HI R110, RZ, 0x3, R3 ;  /* 0x00000003ff6e7819 */ /* 0x000fe40000011603 */
[----:B------:R-:W-:Y:S02]  /*2e90*/  LOP3.LUT R116, R7, 0x70, R116, 0x78, !PT ;  /* 0x0000007007747812 */ /* 0x000fe400078e7874 */
[----:B------:R-:W-:Y:S02]  /*2ea0*/  LOP3.LUT R113, R6, 0x70, R113, 0x78, !PT ;  /* 0x0000007006717812 */ /* 0x000fe400078e7871 */
[----:B------:R-:W-:-:S02]  /*2eb0*/  LOP3.LUT R112, R5, 0x70, R112, 0x78, !PT ;  /* 0x0000007005707812 */ /* 0x000fc400078e7870 */
[----:B------:R-:W-:Y:S02]  /*2ec0*/  LOP3.LUT R111, R4, 0x70, R111, 0x78, !PT ;  /* 0x00000070046f7812 */ /* 0x000fe400078e786f */
[----:B---34-:R-:W-:-:S07]  /*2ed0*/  LOP3.LUT R110, R3, 0x70, R110, 0x78, !PT ;  /* 0x00000070036e7812 */ /* 0x018fce00078e786e */
.L_x_63:
[----:B------:R-:W2:Y:S01]  /*2ee0*/  LDC.64 R6, c[0x0][0x750] ;  /* 0x0001d400ff067b82 */ /* 0x000ea20000000a00 */
[----:B------:R-:W-:-:S04]  /*2ef0*/  IMAD.SHL.U32 R127, R88, 0x80, RZ ;  /* 0x00000080587f7824 */ /* 0x000fc800078e00ff */
[----:B-1----:R-:W-:-:S03]  /*2f00*/  IMAD.IADD R5, R127, 0x1, R104 ;  /* 0x000000017f057824 */ /* 0x002fc600078e0268 */
[----:B------:R-:W3:Y:S01]  /*2f10*/  LDC.64 R2, c[0x0][0x758] ;  /* 0x0001d600ff027b82 */ /* 0x000ee20000000a00 */
[----:B------:R-:W-:Y:S01]  /*2f20*/  LEA R126, R106, R87, 0x3 ;  /* 0x000000576a7e7211 */ /* 0x000fe200078e18ff */
[----:B--2---:R-:W-:-:S05]  /*2f30*/  IMAD.WIDE R6, R90, 0x4, R6 ;  /* 0x000000045a067825 */ /* 0x004fca00078e0206 */
[----:B------:R2:W5:Y:S01]  /*2f40*/  LDG.E R125, desc[UR22][R6.64] ;  /* 0x00000016067d7981 */ /* 0x000562000c1e1900 */
[----:B---3--:R-:W-:Y:S01]  /*2f50*/  IMAD.WIDE R4, R5, 0x4, R2 ;  /* 0x0000000405047825 */ /* 0x008fe200078e0202 */
[----:B------:R-:W-:-:S04]  /*2f60*/  SHF.L.U32 R3, R105, 0x1f, RZ ;  /* 0x0000001f69037819 */ /* 0x000fc800000006ff */
[----:B------:R2:W5:Y:S01]  /*2f70*/  LDG.E R88, desc[UR22][R4.64] ;  /* 0x0000001604587981 */ /* 0x000562000c1e1900 */
[----:B------:R-:W3:Y:S01]  /*2f80*/  SYNCS.PHASECHK.TRANS64.TRYWAIT P1, [R126+URZ+0x50], R3 ;  /* 0x000050037e0075a7 */ /* 0x000ee200080211ff */
[----:B------:R-:W-:Y:S02]  /*2f90*/  PLOP3.LUT P0, PT, PT, PT, PT, 0x80, 0x8 ;  /* 0x000000000008781c */ /* 0x000fe40003f0f070 */
[----:B------:R-:W-:Y:S01]  /*2fa0*/  ISETP.NE.AND P2, PT, R124, RZ, PT ;  /* 0x000000ff7c00720c */ /* 0x000fe20003f45270 */
[----:B--23--:R-:W-:-:S12]  /*2fb0*/  @!P1 BRA `(.L_x_52) ;  /* 0x0000001c00e09947 */ /* 0x00cfd80003800000 */
.L_x_90:
[----:B------:R-:W-:Y:S02]  /*2fc0*/  HFMA2 R130, -RZ, RZ, 0, 0 ;  /* 0x00000000ff827431 */ /* 0x000fe400000001ff */
[--C-:B------:R-:W-:Y:S01]  /*2fd0*/  IMAD.MOV.U32 R103, RZ, RZ, R90.reuse ;  /* 0x000000ffff677224 */ /* 0x100fe200078e005a */
[----:B------:R-:W-:Y:S01]  /*2fe0*/  SHF.R.S32.HI R86, RZ, 0x1f, R90 ;  /* 0x0000001fff567819 */ /* 0x000fe2000001145a */
[----:B------:R-:W-:Y:S01]  /*2ff0*/  IMAD R128, R106, 0x80, R109 ;  /* 0x000000806a807824 */ /* 0x000fe200078e026d */
[----:B------:R-:W-:-:S07]  /*3000*/  MOV R129, RZ ;  /* 0x000000ff00817202 */ /* 0x000fce0000000f00 */
.L_x_58:
[----:B------:R-:W-:Y:S01]  /*3010*/  IMAD.SHL.U32 R90, R130, 0x20, RZ ;  /* 0x00000020825a7824 */ /* 0x000fe200078e00ff */
[----:B------:R-:W-:Y:S05]  /*3020*/  WARPSYNC.ALL ;  /* 0x0000000000007948 */ /* 0x000fea0003800000 */
[----:B------:R-:W-:Y:S01]  /*3030*/  NOP ;  /* 0x0000000000007918 */ /* 0x000fe20000000000 */
[----:B------:R-:W-:Y:S01]  /*3040*/  IMAD.IADD R2, R128, 0x1, R90 ;  /* 0x0000000180027824 */ /* 0x000fe200078e025a */
[----:B------:R-:W-:Y:S01]  /*3050*/  BSSY.RECONVERGENT B0, `(.L_x_53) ;  /* 0x0000063000007945 */ /* 0x000fe20003800200 */
[----:B------:R-:W-:-:S03]  /*3060*/  PLOP3.LUT P3, PT, P0, PT, PT, 0x80, 0x8 ;  /* 0x000000000008781c */ /* 0x000fc6000076f070 */
[----:B------:R-:W-:-:S13]  /*3070*/  R2UR UR4, R2 ;  /* 0x00000000020472ca */ /* 0x000fda00000e0000 */
[----:B------:R-:W3:Y:S01]  /*3080*/  LDTM.x32 R36, tmem[UR4+0x20] ;  /* 0x00002004002479ee */ /* 0x000ee200082c0000 */
[----:B------:R-:W-:-:S13]  /*3090*/  R2UR UR4, R2 ;  /* 0x00000000020472ca */ /* 0x000fda00000e0000 */
[----:B-1----:R-:W4:Y:S01]  /*30a0*/  LDTM.x32 R4, tmem[UR4] ;  /* 0x00000004000479ee */ /* 0x002f2200082c0000 */
[-C--:B--23-5:R-:W-:Y:S02]  /*30b0*/  FMUL2 R2, R36.F32x2.HI_LO, R125.reuse.F32 ;  /* 0x0000007d2402724a */ /* 0x0acfe40001000000 */
[-C--:B------:R-:W-:Y:S02]  /*30c0*/  FMUL2 R36, R40.F32x2.HI_LO, R125.reuse.F32 ;  /* 0x0000007d2824724a */ /* 0x080fe40001000000 */
[-C--:B------:R-:W-:Y:S02]  /*30d0*/  FMUL2 R40, R44.F32x2.HI_LO, R125.reuse.F32 ;  /* 0x0000007d2c28724a */ /* 0x080fe40001000000 */
[-C--:B------:R-:W-:Y:S02]  /*30e0*/  FMUL2 R38, R38.F32x2.HI_LO, R125.reuse.F32 ;  /* 0x0000007d2626724a */ /* 0x080fe40001000000 */
[-C--:B------:R-:W-:Y:S02]  /*30f0*/  FMUL2 R42, R42.F32x2.HI_LO, R125.reuse.F32 ;  /* 0x0000007d2a2a724a */ /* 0x080fe40001000000 */
[----:B------:R-:W-:-:S02]  /*3100*/  FMUL2 R44, R48.F32x2.HI_LO, R125.F32 ;  /* 0x0000007d302c724a */ /* 0x000fc40001000000 */
[-C--:B------:R-:W-:Y:S02]  /*3110*/  FMUL2 R46, R46.F32x2.HI_LO, R125.reuse.F32 ;  /* 0x0000007d2e2e724a */ /* 0x080fe40001000000 */
        /* <DEDUP_REMOVED lines=9> */
[-C--:B----4-:R-:W-:Y:S01]  /*31b0*/  FMUL2 R70, R8.F32x2.HI_LO, R125.reuse.F32 ;  /* 0x0000007d0846724a */ /* 0x090fe20001000000 */
[----:B------:R-:W-:Y:S01]  /*31c0*/  F2FP.BF16.F32.PACK_AB R9, R39, R38 ;  /* 0x000000262709723e */ /* 0x000fe200000010ff */
[-C--:B------:R-:W-:Y:S01]  /*31d0*/  FMUL2 R72, R10.F32x2.HI_LO, R125.reuse.F32 ;  /* 0x0000007d0a48724a */ /* 0x080fe20001000000 */
        /* <DEDUP_REMOVED lines=27> */
[----:B------:R-:W-:Y:S01]  /*3390*/  FMUL2 R34, R34.F32x2.HI_LO, R125.F32 ;  /* 0x0000007d2222724a */ /* 0x000fe20001000000 */
[----:B------:R-:W-:Y:S01]  /*33a0*/  F2FP.BF16.F32.PACK_AB R20, R57, R56 ;  /* 0x000000383914723e */ /* 0x000fe200000010ff */
[----:B------:R2:W-:Y:S01]  /*33b0*/  STS.128 [R110], R8 ;  /* 0x000000086e007388 */ /* 0x0005e20000000c00 */
[----:B------:R-:W-:-:S02]  /*33c0*/  F2FP.BF16.F32.PACK_AB R7, R73, R72 ;  /* 0x000000484907723e */ /* 0x000fc400000010ff */
[----:B------:R-:W-:Y:S01]  /*33d0*/  F2FP.BF16.F32.PACK_AB R6, R71, R70 ;  /* 0x000000464706723e */ /* 0x000fe200000010ff */
[----:B------:R3:W-:Y:S01]  /*33e0*/  STS.128 [R111], R12 ;  /* 0x0000000c6f007388 */ /* 0x0007e20000000c00 */
[----:B------:R-:W-:Y:S02]  /*33f0*/  F2FP.BF16.F32.PACK_AB R5, R69, R68 ;  /* 0x000000444505723e */ /* 0x000fe400000010ff */
[----:B------:R-:W-:Y:S01]  /*3400*/  F2FP.BF16.F32.PACK_AB R4, R65, R64 ;  /* 0x000000404104723e */ /* 0x000fe200000010ff */
[----:B------:R4:W-:Y:S04]  /*3410*/  STS.128 [R112], R16 ;  /* 0x0000001070007388 */ /* 0x0009e80000000c00 */
[----:B------:R1:W-:Y:S04]  /*3420*/  STS.128 [R113], R20 ;  /* 0x0000001471007388 */ /* 0x0003e80000000c00 */
[----:B------:R1:W-:Y:S01]  /*3430*/  STS.128 [R114], R4 ;  /* 0x0000000472007388 */ /* 0x0003e20000000c00 */
[----:B--2---:R-:W-:-:S02]  /*3440*/  F2FP.BF16.F32.PACK_AB R11, R81, R80 ;  /* 0x00000050510b723e */ /* 0x004fc400000010ff */
[----:B------:R-:W-:Y:S02]  /*3450*/  F2FP.BF16.F32.PACK_AB R10, R79, R78 ;  /* 0x0000004e4f0a723e */ /* 0x000fe400000010ff */
[----:B------:R-:W-:Y:S02]  /*3460*/  F2FP.BF16.F32.PACK_AB R9, R77, R76 ;  /* 0x0000004c4d09723e */ /* 0x000fe400000010ff */
[----:B------:R-:W-:Y:S02]  /*3470*/  F2FP.BF16.F32.PACK_AB R8, R75, R74 ;  /* 0x0000004a4b08723e */ /* 0x000fe400000010ff */
[----:B---3--:R-:W-:Y:S02]  /*3480*/  F2FP.BF16.F32.PACK_AB R15, R27, R26 ;  /* 0x0000001a1b0f723e */ /* 0x008fe400000010ff */
[----:B------:R-:W-:Y:S01]  /*3490*/  F2FP.BF16.F32.PACK_AB R14, R25, R24 ;  /* 0x00000018190e723e */ /* 0x000fe200000010ff */
[----:B------:R1:W-:Y:S01]  /*34a0*/  STS.128 [R115], R8 ;  /* 0x0000000873007388 */ /* 0x0003e20000000c00 */
[----:B------:R-:W-:-:S02]  /*34b0*/  F2FP.BF16.F32.PACK_AB R13, R85, R84 ;  /* 0x00000054550d723e */ /* 0x000fc400000010ff */
[----:B------:R-:W-:Y:S02]  /*34c0*/  F2FP.BF16.F32.PACK_AB R12, R83, R82 ;  /* 0x00000052530c723e */ /* 0x000fe400000010ff */
[----:B----4-:R-:W-:Y:S02]  /*34d0*/  F2FP.BF16.F32.PACK_AB R19, R35, R34 ;  /* 0x000000222313723e */ /* 0x010fe400000010ff */
[----:B------:R-:W-:Y:S01]  /*34e0*/  F2FP.BF16.F32.PACK_AB R18, R33, R32 ;  /* 0x000000202112723e */ /* 0x000fe200000010ff */
[----:B------:R1:W-:Y:S01]  /*34f0*/  STS.128 [R116], R12 ;  /* 0x0000000c74007388 */ /* 0x0003e20000000c00 */
[----:B------:R-:W-:Y:S02]  /*3500*/  F2FP.BF16.F32.PACK_AB R17, R31, R30 ;  /* 0x0000001e1f11723e */ /* 0x000fe400000010ff */
[----:B------:R-:W-:-:S05]  /*3510*/  F2FP.BF16.F32.PACK_AB R16, R29, R28 ;  /* 0x0000001c1d10723e */ /* 0x000fca00000010ff */
[----:B------:R1:W-:Y:S01]  /*3520*/  STS.128 [R117], R16 ;  /* 0x0000001075007388 */ /* 0x0003e20000000c00 */
[----:B------:R2:W-:Y:S06]  /*3530*/  MEMBAR.ALL.CTA ;  /* 0x0000000000007992 */ /* 0x0005ec0000008000 */
[----:B--2---:R-:W2:Y:S02]  /*3540*/  FENCE.VIEW.ASYNC.S ;  /* 0x00000000000073c6 */ /* 0x004ea40000000000 */
[----:B--2---:R-:W-:Y:S06]  /*3550*/  BAR.SYNC.DEFER_BLOCKING 0x2, 0x80 ;  /* 0x0082000000007b1d */ /* 0x004fec0000010000 */
[----:B------:R-:W-:Y:S05]  /*3560*/  @P2 BRA `(.L_x_54) ;  /* 0x0000000000442947 */ /* 0x000fea0003800000 */
[----:B------:R-:W-:Y:S01]  /*3570*/  UIADD3 UR12, UP0, UPT, UR10, 0x240, URZ ;  /* 0x000002400a0c7890 */ /* 0x000fe2000ff1e0ff */
[----:B------:R-:W-:Y:S01]  /*3580*/  PLOP3.LUT P0, PT, PT, PT, PT, 0x80, 0x8 ;  /* 0x000000000008781c */ /* 0x000fe20003f0f070 */
[----:B------:R-:W-:Y:S01]  /*3590*/  IMAD R90, R89, 0x80, R90 ;  /* 0x00000080595a7824 */ /* 0x000fe200078e025a */
[----:B-1----:R-:W-:Y:S01]  /*35a0*/  IADD3 R4, PT, PT, R87, 0x400, RZ ;  /* 0x0000040057047810 */ /* 0x002fe20007ffe0ff */
[----:B------:R-:W-:-:S12]  /*35b0*/  UIADD3.X UR13, UPT, UPT, URZ, UR11, URZ, UP0, !UPT ;  /* 0x0000000bff0d7290 */ /* 0x000fd800087fe4ff */
.L_x_55:
[----:B------:R-:W-:Y:S02]  /*35c0*/  PLOP3.LUT P1, PT, P1, P0, PT, 0xf2, 0x2f ;  /* 0x00000000002f781c */ /* 0x000fe40000f21e72 */
[----:B------:R-:W-:-:S08]  /*35d0*/  @P0 R2UR P1, UR6, R127 ;  /* 0x000000007f0602ca */ /* 0x000fd00000020000 */
[----:B------:R-:W-:Y:S02]  /*35e0*/  PLOP3.LUT P1, PT, P1, P0, PT, 0xf2, 0x2f ;  /* 0x00000000002f781c */ /* 0x000fe40000f21e72 */
[----:B------:R-:W-:-:S08]  /*35f0*/  @P0 R2UR.OR P1, UR5, R90 ;  /* 0x000000005a0502ca */ /* 0x000fd00000120000 */
[----:B------:R-:W-:Y:S02]  /*3600*/  PLOP3.LUT P1, PT, P1, P0, PT, 0xf2, 0x2f ;  /* 0x00000000002f781c */ /* 0x000fe40000f21e72 */
[----:B------:R-:W-:-:S08]  /*3610*/  @P0 R2UR.OR P1, UR4, R4 ;  /* 0x00000000040402ca */ /* 0x000fd00000120000 */
[----:B------:R-:W-:Y:S02]  /*3620*/  @P0 PLOP3.LUT P0, PT, P1, PT, PT, 0x80, 0x8 ;  /* 0x000000000008081c */ /* 0x000fe40000f0f070 */
[----:B------:R-:W-:-:S03]  /*3630*/  PLOP3.LUT P1, PT, PT, PT, PT, 0x80, 0x8 ;  /* 0x000000000008781c */ /* 0x000fc60003f2f070 */
[----:B------:R1:W-:Y:S08]  /*3640*/  UTMASTG.2D [UR4], [UR12], desc[URZ] ;  /* 0x0000ff040c0073b5 */ /* 0x0003f00008009000 */
[----:B-1----:R-:W-:Y:S05]  /*3650*/  @P0 BRA.U.ANY `(.L_x_55) ;  /* 0xfffffffd00d80947 */ /* 0x002fea000393ffff */
[----:B------:R0:W-:Y:S01]  /*3660*/  UTMACMDFLUSH ;  /* 0x00000000000079b7 */ /* 0x0001e20000000000 */
[----:B------:R-:W-:-:S04]  /*3670*/  DEPBAR.LE SB0, 0x0 ;  /* 0x000080000000791a */ /* 0x000fc80000000000 */
.L_x_54:
[----:B------:R-:W-:Y:S05]  /*3680*/  BSYNC.RECONVERGENT B0 ;  /* 0x0000000000007941 */ /* 0x000fea0003800200 */
.L_x_53:
[----:B------:R-:W-:Y:S01]  /*3690*/  FMUL2 R92, R74.F32x2.HI_LO, -1.4426950216293334961 ;  /* 0xbfb8aa3b4a5c784a */ /* 0x000fe20001000000 */
[----:B------:R-:W-:Y:S01]  /*36a0*/  BAR.SYNC.DEFER_BLOCKING 0x2, 0x80 ;  /* 0x0082000000007b1d */ /* 0x000fe20000010000 */
[----:B-1----:R-:W-:Y:S01]  /*36b0*/  FMUL2 R10, R28.F32x2.HI_LO, -1.4426950216293334961 ;  /* 0xbfb8aa3b1c0a784a */ /* 0x002fe20001000000 */
[----:B------:R-:W-:Y:S01]  /*36c0*/  ISETP.NE.AND P2, PT, R124, RZ, PT ;  /* 0x000000ff7c00720c */ /* 0x000fe20003f45270 */
[----:B------:R-:W-:Y:S02]  /*36d0*/  FMUL2 R22, R78.F32x2.HI_LO, -1.4426950216293334961 ;  /* 0xbfb8aa3b4e16784a */ /* 0x000fe40001000000 */
[----:B------:R-:W-:Y:S01]  /*36e0*/  FMUL2 R6, R32.F32x2.HI_LO, -1.4426950216293334961 ;  /* 0xbfb8aa3b2006784a */ /* 0x000fe20001000000 */
[----:B------:R-:W-:Y:S01]  /*36f0*/  MUFU.EX2 R92, R92 ;  /* 0x0000005c005c7308 */ /* 0x000fe20000000800 */
[----:B------:R-:W-:Y:S02]  /*3700*/  FMUL2 R20, R80.F32x2.HI_LO, -1.4426950216293334961 ;  /* 0xbfb8aa3b5014784a */ /* 0x000fe40001000000 */
[----:B------:R-:W-:-:S02]  /*3710*/  FMUL2 R4, R34.F32x2.HI_LO, -1.4426950216293334961 ;  /* 0xbfb8aa3b2204784a */ /* 0x000fc40001000000 */
[----:B------:R-:W-:Y:S02]  /*3720*/  FMUL2 R100, R64.F32x2.HI_LO, -1.4426950216293334961 ;  /* 0xbfb8aa3b4064784a */ /* 0x000fe40001000000 */
[----:B------:R-:W-:Y:S01]  /*3730*/  FMUL2 R90, R76.F32x2.HI_LO, -1.4426950216293334961 ;  /* 0xbfb8aa3b4c5a784a */ /* 0x000fe20001000000 */
[----:B------:R-:W1:Y:S01]  /*3740*/  MUFU.EX2 R93, R93 ;  /* 0x0000005d005d7308 */ /* 0x000e620000000800 */
[----:B------:R-:W-:Y:S02]  /*3750*/  FMUL2 R8, R30.F32x2.HI_LO, -1.4426950216293334961 ;  /* 0xbfb8aa3b1e08784a */ /* 0x000fe40001000000 */
[----:B------:R-:W-:Y:S02]  /*3760*/  FMUL2 R98, R68.F32x2.HI_LO, -1.4426950216293334961 ;  /* 0xbfb8aa3b4462784a */ /* 0x000fe40001000000 */
[----:B------:R-:W-:Y:S02]  /*3770*/  FMUL2 R96, R70.F32x2.HI_LO, -1.4426950216293334961 ;  /* 0xbfb8aa3b4660784a */ /* 0x000fe40001000000 */
[----:B------:R-:W-:Y:S01]  /*3780*/  FMUL2 R94, R72.F32x2.HI_LO, -1.4426950216293334961 ;  /* 0xbfb8aa3b485e784a */ /* 0x000fe20001000000 */
[----:B------:R-:W-:Y:S01]  /*3790*/  MUFU.EX2 R10, R10 ;  /* 0x0000000a000a7308 */ /* 0x000fe20000000800 */
[----:B------:R-:W-:-:S02]  /*37a0*/  FMUL2 R12, R26.F32x2.HI_LO, -1.4426950216293334961 ;  /* 0xbfb8aa3b1a0c784a */ /* 0x000fc40001000000 */
[----:B------:R-:W-:Y:S02]  /*37b0*/  FMUL2 R18, R82.F32x2.HI_LO, -1.4426950216293334961 ;  /* 0xbfb8aa3b5212784a */ /* 0x000fe40001000000 */
[----:B------:R-:W-:Y:S02]  /*37c0*/  FMUL2 R16, R84.F32x2.HI_LO, -1.4426950216293334961 ;  /* 0xbfb8aa3b5410784a */ /* 0x000fe40001000000 */
[----:B------:R-:W-:Y:S01]  /*37d0*/  FMUL2 R14, R24.F32x2.HI_LO, -1.4426950216293334961 ;  /* 0xbfb8aa3b180e784a */ /* 0x000fe20001000000 */
[----:B------:R-:W2:Y:S01]  /*37e0*/  MUFU.EX2 R11, R11 ;  /* 0x0000000b000b7308 */ /* 0x000ea20000000800 */
[----:B-1----:R-:W-:-:S07]  /*37f0*/  FADD2 R92, R92.F32x2.HI_LO, 1 ;  /* 0x3f8000005c5c744b */ /* 0x002fce0000200000 */
[----:B------:R-:W-:Y:S08]  /*3800*/  MUFU.EX2 R22, R22 ;  /* 0x0000001600167308 */ /* 0x000ff00000000800 */
[----:B------:R-:W1:Y:S01]  /*3810*/  MUFU.EX2 R23, R23 ;  /* 0x0000001700177308 */ /* 0x000e620000000800 */
[----:B--2---:R-:W-:-:S07]  /*3820*/  FADD2 R10, R10.F32x2.HI_LO, 1 ;  /* 0x3f8000000a0a744b */ /* 0x004fce0000200000 */
[----:B------:R-:W-:Y:S08]  /*3830*/  MUFU.EX2 R6, R6 ;  /* 0x0000000600067308 */ /* 0x000ff00000000800 */
        /* <DEDUP_REMOVED lines=38> */
[----:B------:R-:W-:Y:S08]  /*3aa0*/  MUFU.RCP R92, R92 ;  /* 0x0000005c005c7308 */ /* 0x000ff00000001000 */
[----:B------:R-:W1:Y:S01]  /*3ab0*/  MUFU.RCP R93, R93 ;  /* 0x0000005d005d7308 */ /* 0x000e620000001000 */
[----:B--2---:R-:W-:-:S07]  /*3ac0*/  FADD2 R14, R14.F32x2.HI_LO, 1 ;  /* 0x3f8000000e0e744b */ /* 0x004fce0000200000 */
[----:B------:R-:W-:Y:S08]  /*3ad0*/  MUFU.RCP R10, R10 ;  /* 0x0000000a000a7308 */ /* 0x000ff00000001000 */
[----:B------:R-:W2:Y:S01]  /*3ae0*/  MUFU.RCP R11, R11 ;  /* 0x0000000b000b7308 */ /* 0x000ea20000001000 */
[----:B-1----:R-:W-:-:S04]  /*3af0*/  FMUL2 R92, R92.F32x2.HI_LO, R74.F32x2.HI_LO ;  /* 0x0000004a5c5c724a */ /* 0x002fc80000000000 */
[----:B------:R-:W-:-:S03]  /*3b00*/  FMUL2 R92, R92.F32x2.HI_LO, R40.F32x2.HI_LO ;  /* 0x000000285c5c724a */ /* 0x000fc60000000000 */
[----:B------:R-:W-:Y:S01]  /*3b10*/  MUFU.RCP R22, R22 ;  /* 0x0000001600167308 */ /* 0x000fe20000001000 */
[----:B------:R-:W-:-:S07]  /*3b20*/  FMUL2 R92, R92.F32x2.HI_LO, R88.F32 ;  /* 0x000000585c5c724a */ /* 0x000fce0001000000 */
[----:B------:R-:W1:Y:S01]  /*3b30*/  MUFU.RCP R23, R23 ;  /* 0x0000001700177308 */ /* 0x000e620000001000 */
[----:B--2---:R-:W-:-:S04]  /*3b40*/  FMUL2 R10, R10.F32x2.HI_LO, R28.F32x2.HI_LO ;  /* 0x0000001c0a0a724a */ /* 0x004fc80000000000 */
[----:B------:R-:W-:-:S03]  /*3b50*/  FMUL2 R10, R10.F32x2.HI_LO, R56.F32x2.HI_LO ;  /* 0x000000380a0a724a */ /* 0x000fc60000000000 */
[----:B------:R-:W-:Y:S01]  /*3b60*/  MUFU.RCP R6, R6 ;  /* 0x0000000600067308 */ /* 0x000fe20000001000 */
[----:B------:R-:W-:-:S07]  /*3b70*/  FMUL2 R10, R10.F32x2.HI_LO, R88.F32 ;  /* 0x000000580a0a724a */ /* 0x000fce0001000000 */
        /* <DEDUP_REMOVED lines=16> */
[----:B------:R-:W-:Y:S01]  /*3c80*/  FMUL2 R66, R4.F32x2.HI_LO, R66.F32x2.HI_LO ;  /* 0x000000420442724a */ /* 0x000fe20000000000 */
[----:B------:R-:W-:Y:S02]  /*3c90*/  F2FP.BF16.F32.PACK_AB R4, R11, R10 ;  /* 0x0000000a0b04723e */ /* 0x000fe400000010ff */
[----:B------:R-:W-:Y:S01]  /*3ca0*/  MUFU.RCP R90, R90 ;  /* 0x0000005a005a7308 */ /* 0x000fe20000001000 */
[----:B------:R-:W-:-:S05]  /*3cb0*/  FMUL2 R66, R66.F32x2.HI_LO, R88.F32 ;  /* 0x000000584242724a */ /* 0x000fca0001000000 */
[----:B------:R-:W-:Y:S02]  /*3cc0*/  FMNMX.NAN R32, |R21|, |R67|, !PT ;  /* 0x4000004315207209 */ /* 0x000fe40007820200 */
[----:B------:R-:W2:Y:S01]  /*3cd0*/  MUFU.RCP R91, R91 ;  /* 0x0000005b005b7308 */ /* 0x000ea20000001000 */
[----:B-1----:R-:W-:Y:S01]  /*3ce0*/  FMUL2 R100, R100.F32x2.HI_LO, R64.F32x2.HI_LO ;  /* 0x000000406464724a */ /* 0x002fe20000000000 */
[----:B------:R-:W-:-:S03]  /*3cf0*/  FMNMX.NAN R33, |R20|, |R66|, !PT ;  /* 0x4000004214217209 */ /* 0x000fc60007820200 */
        /* <DEDUP_REMOVED lines=11> */
[----:B------:R-:W-:Y:S08]  /*3db0*/  MUFU.RCP R96, R96 ;  /* 0x0000006000607308 */ /* 0x000ff00000001000 */
        /* <DEDUP_REMOVED lines=11> */
[----:B--2---:R-:W-:-:S07]  /*3e70*/  FMUL2 R94, R94.F32x2.HI_LO, R72.F32x2.HI_LO ;  /* 0x000000485e5e724a */ /* 0x004fce0000000000 */
[----:B------:R-:W-:Y:S08]  /*3e80*/  MUFU.RCP R18, R18 ;  /* 0x0000001200127308 */ /* 0x000ff00000001000 */
[----:B------:R-:W2:Y:S01]  /*3e90*/  MUFU.RCP R19, R19 ;  /* 0x0000001300137308 */ /* 0x000ea20000001000 */
[----:B-1----:R-:W-:Y:S01]  /*3ea0*/  FMUL2 R12, R12.F32x2.HI_LO, R26.F32x2.HI_LO ;  /* 0x0000001a0c0c724a */ /* 0x002fe20000000000 */
[----:B------:R-:W-:-:S02]  /*3eb0*/  FMNMX.NAN R26, |R93|, |R11|, !PT ;  /* 0x4000000b5d1a7209 */ /* 0x000fc40007820200 */
[----:B------:R-:W-:Y:S01]  /*3ec0*/  FMNMX.NAN R27, |R92|, |R10|, !PT ;  /* 0x4000000a5c1b7209 */ /* 0x000fe20007820200 */
[----:B------:R-:W-:Y:S01]  /*3ed0*/  FMUL2 R10, R6.F32x2.HI_LO, R88.F32 ;  /* 0x00000058060a724a */ /* 0x000fe20001000000 */
[----:B------:R-:W-:Y:S01]  /*3ee0*/  F2FP.BF16.F32.PACK_AB R7, R67, R66 ;  /* 0x000000424307723e */ /* 0x000fe200000010ff */
[----:B------:R-:W-:Y:S01]  /*3ef0*/  FMUL2 R58, R12.F32x2.HI_LO, R58.F32x2.HI_LO ;  /* 0x0000003a0c3a724a */ /* 0x000fe20000000000 */
[----:B------:R-:W-:Y:S01]  /*3f00*/  MUFU.RCP R16, R16 ;  /* 0x0000001000107308 */ /* 0x000fe20000001000 */
[-C--:B------:R-:W-:Y:S01]  /*3f10*/  FMUL2 R12, R8.F32x2.HI_LO, R88.reuse.F32 ;  /* 0x00000058080c724a */ /* 0x080fe20001000000 */
[----:B------:R-:W-:Y:S01]  /*3f20*/  FMNMX.NAN R30, |R23|, |R11|, !PT ;  /* 0x4000000b171e7209 */ /* 0x000fe20007820200 */
[----:B------:R-:W-:Y:S01]  /*3f30*/  FMUL2 R58, R58.F32x2.HI_LO, R88.F32 ;  /* 0x000000583a3a724a */ /* 0x000fe20001000000 */
[-C--:B------:R-:W-:Y:S02]  /*3f40*/  F2FP.BF16.F32.PACK_AB R6, R11, R10.reuse ;  /* 0x0000000a0b06723e */ /* 0x080fe400000010ff */
[----:B------:R-:W-:-:S02]  /*3f50*/  FMNMX.NAN R31, |R22|, |R10|, !PT ;  /* 0x4000000a161f7209 */ /* 0x000fc40007820200 */
[----:B------:R-:W1:Y:S01]  /*3f60*/  MUFU.RCP R17, R17 ;  /* 0x0000001100117308 */ /* 0x000e620000001000 */
[----:B--2---:R-:W-:Y:S01]  /*3f70*/  FMUL2 R18, R18.F32x2.HI_LO, R82.F32x2.HI_LO ;  /* 0x000000521212724a */ /* 0x004fe20000000000 */
[----:B------:R-:W-:Y:S02]  /*3f80*/  F2FP.BF16.F32.PACK_AB R10, R23, R22 ;  /* 0x00000016170a723e */ /* 0x000fe400000010ff */
[----:B------:R-:W-:Y:S01]  /*3f90*/  F2FP.BF16.F32.PACK_AB R11, R21, R20 ;  /* 0x00000014150b723e */ /* 0x000fe200000010ff */
[----:B------:R-:W-:Y:S01]  /*3fa0*/  FMUL2 R18, R18.F32x2.HI_LO, R48.F32x2.HI_LO ;  /* 0x000000301212724a */ /* 0x000fe20000000000 */
[----:B------:R-:W-:Y:S02]  /*3fb0*/  FMNMX.NAN R28, |R91|, |R13|, !PT ;  /* 0x4000000d5b1c7209 */ /* 0x000fe40007820200 */
[----:B------:R-:W-:Y:S01]  /*3fc0*/  MUFU.RCP R14, R14 ;  /* 0x0000000e000e7308 */ /* 0x000fe20000001000 */
[----:B------:R-:W-:Y:S01]  /*3fd0*/  FMUL2 R22, R18.F32x2.HI_LO, R88.F32 ;  /* 0x000000581216724a */ /* 0x000fe20001000000 */
[----:B------:R-:W-:-:S02]  /*3fe0*/  F2FP.BF16.F32.PACK_AB R5, R13, R12 ;  /* 0x0000000c0d05723e */ /* 0x000fc400000010ff */
[----:B------:R-:W-:Y:S02]  /*3ff0*/  FMNMX.NAN R29, |R90|, |R12|, !PT ;  /* 0x4000000c5a1d7209 */ /* 0x000fe40007820200 */
[----:B------:R-:W-:Y:S02]  /*4000*/  F2FP.BF16.F32.PACK_AB R12, R101, R100 ;  /* 0x00000064650c723e */ /* 0x000fe400000010ff */
[----:B------:R-:W2:Y:S01]  /*4010*/  MUFU.RCP R15, R15 ;  /* 0x0000000f000f7308 */ /* 0x000ea20000001000 */
[----:B-1----:R-:W-:Y:S01]  /*4020*/  FMUL2 R16, R16.F32x2.HI_LO, R84.F32x2.HI_LO ;  /* 0x000000541010724a */ /* 0x002fe20000000000 */
[----:B------:R-:W-:Y:S02]  /*4030*/  F2FP.BF16.F32.PACK_AB R13, R99, R98 ;  /* 0x00000062630d723e */ /* 0x000fe400000010ff */
[----:B------:R-:W-:Y:S01]  /*4040*/  F2FP.BF16.F32.PACK_AB R8, R93, R92 ;  /* 0x0000005c5d08723e */ /* 0x000fe200000010ff */
[----:B------:R-:W-:Y:S01]  /*4050*/  FMUL2 R16, R16.F32x2.HI_LO, R54.F32x2.HI_LO ;  /* 0x000000361010724a */ /* 0x000fe20000000000 */
[----:B------:R-:W-:-:S02]  /*4060*/  F2FP.BF16.F32.PACK_AB R9, R91, R90 ;  /* 0x0000005a5b09723e */ /* 0x000fc400000010ff */
[----:B------:R-:W-:Y:S01]  /*4070*/  F2FP.BF16.F32.PACK_AB R19, R59, R58 ;  /* 0x0000003a3b13723e */ /* 0x000fe200000010ff */
[----:B------:R-:W-:Y:S01]  /*4080*/  FMUL2 R20, R16.F32x2.HI_LO, R88.F32 ;  /* 0x000000581014724a */ /* 0x000fe20001000000 */
[----:B------:R-:W-:Y:S02]  /*4090*/  F2FP.BF16.F32.PACK_AB R16, R23, R22 ;  /* 0x000000161710723e */ /* 0x000fe400000010ff */
[----:B------:R-:W-:Y:S02]  /*40a0*/  FMNMX3.NAN R26, |R101|, |R23|, R26, !PT ;  /* 0x40000017651a7276 */ /* 0x000fe4000782021a */
[----:B------:R-:W-:Y:S02]  /*40b0*/  F2FP.BF16.F32.PACK_AB R17, R21, R20 ;  /* 0x000000141511723e */ /* 0x000fe400000010ff */
[----:B------:R-:W-:Y:S01]  /*40c0*/  FMNMX3.NAN R28, |R99|, |R21|, R28, !PT ;  /* 0x40000015631c7276 */ /* 0x000fe2000782021c */
[----:B--2---:R-:W-:Y:S01]  /*40d0*/  FMUL2 R14, R14.F32x2.HI_LO, R24.F32x2.HI_LO ;  /* 0x000000180e0e724a */ /* 0x004fe20000000000 */
[----:B------:R-:W-:Y:S01]  /*40e0*/  FMNMX3.NAN R29, |R98|, |R20|, R29, !PT ;  /* 0x40000014621d7276 */ /* 0x000fe2000782021d */
[----:B------:R-:W-:Y:S01]  /*40f0*/  FMUL2 R24, R94.F32x2.HI_LO, R42.F32x2.HI_LO ;  /* 0x0000002a5e18724a */ /* 0x000fe20000000000 */
[----:B------:R-:W-:Y:S01]  /*4100*/  FMNMX3.NAN R27, |R100|, |R22|, R27, !PT ;  /* 0x40000016641b7276 */ /* 0x000fe2000782021b */
[----:B------:R-:W-:Y:S01]  /*4110*/  FMUL2 R52, R14.F32x2.HI_LO, R52.F32x2.HI_LO ;  /* 0x000000340e34724a */ /* 0x000fe20000000000 */
[----:B------:R-:W-:Y:S01]  /*4120*/  F2FP.BF16.F32.PACK_AB R14, R3, R2 ;  /* 0x00000002030e723e */ /* 0x000fe200000010ff */
[----:B------:R-:W-:-:S02]  /*4130*/  FMUL2 R24, R24.F32x2.HI_LO, R88.F32 ;  /* 0x000000581818724a */ /* 0x000fc40001000000 */
[----:B------:R-:W-:-:S03]  /*4140*/  FMUL2 R52, R52.F32x2.HI_LO, R88.F32 ;  /* 0x000000583434724a */ /* 0x000fc60001000000 */
[----:B------:R-:W-:Y:S02]  /*4150*/  F2FP.BF16.F32.PACK_AB R15, R25, R24 ;  /* 0x00000018190f723e */ /* 0x000fe400000010ff */
[----:B------:R-:W-:Y:S02]  /*4160*/  F2FP.BF16.F32.PACK_AB R18, R53, R52 ;  /* 0x000000343512723e */ /* 0x000fe400000010ff */
[----:B------:R-:W-:Y:S01]  /*4170*/  FMNMX3.NAN R25, |R25|, |R59|, R32, !PT ;  /* 0x4000003b19197276 */ /* 0x000fe20007820220 */
[----:B------:R1:W-:Y:S01]  /*4180*/  STS.128 [R118], R12 ;  /* 0x0000000c76007388 */ /* 0x0003e20000000c00 */
[----:B------:R-:W-:Y:S02]  /*4190*/  FMNMX3.NAN R24, |R24|, |R58|, R33, !PT ;  /* 0x4000003a18187276 */ /* 0x000fe40007820221 */
[----:B------:R-:W-:Y:S01]  /*41a0*/  FMNMX3.NAN R3, |R3|, |R53|, R30, !PT ;  /* 0x4000003503037276 */ /* 0x000fe2000782021e */
[----:B------:R1:W-:Y:S01]  /*41b0*/  STS.128 [R119], R8 ;  /* 0x0000000877007388 */ /* 0x0003e20000000c00 */
[----:B------:R-:W-:-:S02]  /*41c0*/  FMNMX3.NAN R2, |R2|, |R52|, R31, !PT ;  /* 0x4000003402027276 */ /* 0x000fc4000782021f */
[----:B------:R-:W-:Y:S01]  /*41d0*/  FMNMX.NAN R25, R28, R25, !PT ;  /* 0x000000191c197209 */ /* 0x000fe20007820000 */
[----:B------:R1:W-:Y:S01]  /*41e0*/  STS.128 [R120], R16 ;  /* 0x0000001078007388 */ /* 0x0003e20000000c00 */
[----:B------:R-:W-:Y:S02]  /*41f0*/  FMNMX.NAN R24, R29, R24, !PT ;  /* 0x000000181d187209 */ /* 0x000fe40007820000 */
[----:B------:R-:W-:Y:S01]  /*4200*/  FMNMX3.NAN R3, R26, R3, R25, !PT ;  /* 0x000000031a037276 */ /* 0x000fe20007820019 */
[----:B------:R1:W-:Y:S01]  /*4210*/  STS.128 [R121], R4 ;  /* 0x0000000479007388 */ /* 0x0003e20000000c00 */
[----:B------:R-:W-:Y:S01]  /*4220*/  FMNMX3.NAN R2, R27, R2, R24, !PT ;  /* 0x000000021b027276 */ /* 0x000fe20007820018 */
[----:B------:R2:W-:Y:S06]  /*4230*/  MEMBAR.ALL.CTA ;  /* 0x0000000000007992 */ /* 0x0005ec0000008000 */
[----:B--2---:R-:W2:Y:S01]  /*4240*/  FENCE.VIEW.ASYNC.S ;  /* 0x00000000000073c6 */ /* 0x004ea20000000000 */
[----:B------:R-:W-:-:S04]  /*4250*/  FMNMX3.NAN R2, R2, R3, RZ, !PT ;  /* 0x0000000302027276 */ /* 0x000fc800078200ff */
[----:B------:R-:W-:Y:S01]  /*4260*/  FMNMX R129, R2, R129, !PT ;  /* 0x0000008102817209 */ /* 0x000fe20007800000 */
[----:B--2---:R-:W-:Y:S06]  /*4270*/  BAR.SYNC.DEFER_BLOCKING 0x2, 0x80 ;  /* 0x0082000000007b1d */ /* 0x004fec0000010000 */
[----:B------:R-:W-:Y:S05]  /*4280*/  @P2 BRA `(.L_x_56) ;  /* 0x0000000000442947 */ /* 0x000fea0003800000 */
[----:B------:R-:W-:Y:S01]  /*4290*/  IMAD R130, R89, 0x4, R130 ;  /* 0x0000000459827824 */ /* 0x000fe200078e0282 */
[----:B------:R-:W-:Y:S01]  /*42a0*/  UIADD3 UR12, UP0, UPT, UR10, 0x2c0, URZ ;  /* 0x000002c00a0c7890 */ /* 0x000fe2000ff1e0ff */
[----:B------:R-:W-:Y:S02]  /*42b0*/  PLOP3.LUT P0, PT, PT, PT, PT, 0x80, 0x8 ;  /* 0x000000000008781c */ /* 0x000fe40003f0f070 */
[----:B------:R-:W-:Y:S01]  /*42c0*/  IADD3 R2, PT, PT, R87, 0x4400, RZ ;  /* 0x0000440057027810 */ /* 0x000fe20007ffe0ff */
[----:B------:R-:W-:Y:S01]  /*42d0*/  IMAD.SHL.U32 R130, R130, 0x10, RZ ;  /* 0x0000001082827824 */ /* 0x000fe200078e00ff */
[----:B------:R-:W-:-:S12]  /*42e0*/  UIADD3.X UR13, UPT, UPT, URZ, UR11, URZ, UP0, !UPT ;  /* 0x0000000bff0d7290 */ /* 0x000fd800087fe4ff */
.L_x_57:
        /* <DEDUP_REMOVED lines=9> */
[----:B--2---:R-:W-:Y:S05]  /*4380*/  @P0 BRA.U.ANY `(.L_x_57) ;  /* 0xfffffffd00d80947 */ /* 0x004fea000393ffff */
[----:B------:R0:W-:Y:S02]  /*4390*/  UTMACMDFLUSH ;  /* 0x00000000000079b7 */ /* 0x0001e40000000000 */
.L_x_56:
[----:B------:R-:W-:Y:S01]  /*43a0*/  BAR.SYNC.DEFER_BLOCKING 0x2, 0x80 ;  /* 0x0082000000007b1d */ /* 0x000fe20000010000 */
[----:B------:R-:W-:Y:S01]  /*43b0*/  HFMA2 R130, -RZ, RZ, 0, 1.1920928955078125e-07 ;  /* 0x00000002ff827431 */ /* 0x000fe200000001ff */
[----:B------:R-:W-:-:S04]  /*43c0*/  PLOP3.LUT P0, PT, PT, PT, PT, 0x8, 0x80 ;  /* 0x000000000080781c */ /* 0x000fc80003f0e170 */
[----:B------:R-:W-:Y:S09]  /*43d0*/  @P3 BRA `(.L_x_58) ;  /* 0xffffffec000c3947 */ /* 0x000ff2000383ffff */
[----:B------:R-:W-:Y:S01]  /*43e0*/  ELECT P0, URZ, PT ;  /* 0x0000000000ff782f */ /* 0x000fe20003800000 */
[C---:B------:R-:W-:Y:S01]  /*43f0*/  IMAD R3, R108.reuse, 0x8, R87 ;  /* 0x000000086c037824 */ /* 0x040fe200078e0257 */
[----:B------:R-:W-:Y:S01]  /*4400*/  SHF.L.U32 R2, R107, 0x1f, RZ ;  /* 0x0000001f6b027819 */ /* 0x000fe200000006ff */
[----:B------:R-:W-:Y:S01]  /*4410*/  BSSY B0, `(.L_x_59) ;  /* 0x0000006000007945 */ /* 0x000fe20003800000 */
[----:B------:R-:W-:-:S09]  /*4420*/  LEA R91, R108, R87, 0x4 ;  /* 0x000000576c5b7211 */ /* 0x000fd200078e20ff */
[----:B-1----:R-:W-:-:S04]  /*4430*/  @P0 IMAD.MOV.U32 R5, RZ, RZ, 0x1 ;  /* 0x00000001ff050424 */ /* 0x002fc800078e00ff */
[----:B------:R1:W-:Y:S01]  /*4440*/  @P0 SYNCS.ARRIVE.TRANS64.ART0 RZ, [R126+URZ+0x60], R5 ;  /* 0x000060057eff09a7 */ /* 0x0003e200085000ff */
[----:B------:R-:W2:Y:S02]  /*4450*/  SYNCS.PHASECHK.TRANS64.TRYWAIT P0, [R3+URZ+0x70], R2 ;  /* 0x00007002030075a7 */ /* 0x000ea400080011ff */
[----:B-12---:R-:W-:Y:S05]  /*4460*/  @!P0 BRA `(.L_x_60) ;  /* 0x0000000800cc8947 */ /* 0x006fea0003800000 */
.L_x_92:
[----:B------:R-:W-:Y:S05]  /*4470*/  BSYNC B0 ;  /* 0x0000000000007941 */ /* 0x000fea0003800000 */
.L_x_59:
[----:B------:R-:W2:Y:S01]  /*4480*/  LDS.128 R88, [R91+0x30c10] ;  /* 0x030c10005b587984 */ /* 0x000ea20000000c00 */
[----:B------:R-:W-:Y:S01]  /*4490*/  CREDUX.MAXABS.F32.NAN UR4, R129 ;  /* 0x00000000810472cc */ /* 0x000fe20000006400 */
[----:B------:R-:W-:Y:S01]  /*44a0*/  BSSY.RECONVERGENT B0, `(.L_x_61) ;  /* 0x0000014000007945 */ /* 0x000fe20003800200 */
[----:B------:R-:W-:Y:S01]  /*44b0*/  ISETP.NE.AND P0, PT, R102, RZ, PT ;  /* 0x000000ff6600720c */ /* 0x000fe20003f05270 */
[----:B------:R3:W-:Y:S06]  /*44c0*/  MEMBAR.ALL.CTA ;  /* 0x0000000000007992 */ /* 0x0007ec0000008000 */
[----:B---3--:R-:W3:Y:S01]  /*44d0*/  FENCE.VIEW.ASYNC.S ;  /* 0x00000000000073c6 */ /* 0x008ee20000000000 */
[----:B------:R-:W-:-:S02]  /*44e0*/  VIADD R106, R106, 0x1 ;  /* 0x000000016a6a7836 */ /* 0x000fc40000000000 */
[----:B------:R-:W-:Y:S02]  /*44f0*/  VIADD R108, R108, 0x1 ;  /* 0x000000016c6c7836 */ /* 0x000fe40000000000 */
[----:B-1----:R-:W-:Y:S01]  /*4500*/  IMAD.U32 R5, RZ, RZ, UR4 ;  /* 0x00000004ff057e24 */ /* 0x002fe2000f8e00ff */
[----:B---3--:R1:W-:Y:S04]  /*4510*/  SYNCS.ARRIVE.TRANS64.ART0 RZ, [R3+URZ+0x80], R0 ;  /* 0x0000800003ff79a7 */ /* 0x0083e800085000ff */
[----:B------:R1:W-:Y:S01]  /*4520*/  @!P0 STS [R122+0x30c00], R5 ;  /* 0x030c00057a008388 */ /* 0x0003e20000000800 */
[----:B------:R-:W-:Y:S01]  /*4530*/  BAR.SYNC.DEFER_BLOCKING 0x2, 0x80 ;  /* 0x0082000000007b1d */ /* 0x000fe20000010000 */
[----:B------:R-:W-:-:S13]  /*4540*/  LOP3.LUT P0, RZ, R124, R102, RZ, 0xfc, !PT ;  /* 0x000000667cff7212 */ /* 0x000fda000780fcff */
[----:B------:R-:W-:Y:S05]  /*4550*/  @P0 BRA `(.L_x_62) ;  /* 0x0000000000200947 */ /* 0x000fea0003800000 */
[----:B------:R-:W-:Y:S01]  /*4560*/  IMAD.U32 R87, RZ, RZ, UR7 ;  /* 0x00000007ff577e24 */ /* 0x000fe2000f8e00ff */
[----:B------:R-:W3:Y:S04]  /*4570*/  LDCU.64 UR4, c[0x0][0x740] ;  /* 0x0000e800ff0477ac */ /* 0x000ee80008000a00 */
[----:B-1----:R-:W1:Y:S01]  /*4580*/  LDS.128 R4, [R87+0x30c00] ;  /* 0x030c000057047984 */ /* 0x002e620000000c00 */
[----:B---3--:R-:W-:-:S04]  /*4590*/  LEA R2, P0, R103, UR4, 0x2 ;  /* 0x0000000467027c11 */ /* 0x008fc8000f8010ff */
[----:B------:R-:W-:Y:S02]  /*45a0*/  LEA.HI.X R3, R103, UR5, R86, 0x2, P0 ;  /* 0x0000000567037c11 */ /* 0x000fe400080f1456 */
[----:B-1----:R-:W-:-:S04]  /*45b0*/  FMNMX3 R4, R4, RZ, R5, !PT ;  /* 0x000000ff04047276 */ /* 0x002fc80007800005 */
[----:B------:R-:W-:-:S05]  /*45c0*/  FMNMX3 R7, R4, R6, R7, !PT ;  /* 0x0000000604077276 */ /* 0x000fca0007800007 */
[----:B------:R3:W-:Y:S02]  /*45d0*/  REDG.E.MAX.S32.STRONG.GPU desc[UR22][R2.64], R7 ;  /* 0x000000070200798e */ /* 0x0007e4000d12e316 */
.L_x_62:
[----:B------:R-:W-:Y:S05]  /*45e0*/  BSYNC.RECONVERGENT B0 ;  /* 0x0000000000007941 */ /* 0x000fea0003800200 */
.L_x_61:
[----:B--2---:R-:W-:Y:S02]  /*45f0*/  ISETP.NE.AND P0, PT, R91, 0x1, PT ;  /* 0x000000015b00780c */ /* 0x004fe40003f05270 */
[----:B------:R-:W-:Y:S02]  /*4600*/  ISETP.NE.AND P1, PT, R108, 0x2, PT ;  /* 0x000000026c00780c */ /* 0x000fe40003f25270 */
[----:B------:R-:W-:Y:S02]  /*4610*/  ISETP.NE.AND P2, PT, R106, 0x2, PT ;  /* 0x000000026a00780c */ /* 0x000fe40003f45270 */
[----:B------:R-:W-:Y:S02]  /*4620*/  SEL R4, RZ, 0x1, P1 ;  /* 0x00000001ff047807 */ /* 0x000fe40000800000 */
[----:B---3--:R-:W-:Y:S02]  /*4630*/  SEL R2, RZ, 0x1, P2 ;  /* 0x00000001ff027807 */ /* 0x008fe40001000000 */
[----:B------:R-:W-:-:S02]  /*4640*/  LOP3.LUT R107, R107, R4, RZ, 0x3c, !PT ;  /* 0x000000046b6b7212 */ /* 0x000fc400078e3cff */
[----:B------:R-:W-:Y:S02]  /*4650*/  LOP3.LUT R105, R105, R2, RZ, 0x3c, !PT ;  /* 0x0000000269697212 */ /* 0x000fe400078e3cff */
[----:B------:R-:W-:Y:S02]  /*4660*/  SEL R108, R108, RZ, P1 ;  /* 0x000000ff6c6c7207 */ /* 0x000fe40000800000 */
[----:B------:R-:W-:Y:S01]  /*4670*/  SEL R106, R106, RZ, P2 ;  /* 0x000000ff6a6a7207 */ /* 0x000fe20001000000 */
[----:B------:R-:W-:Y:S06]  /*4680*/  @!P0 BRA `(.L_x_63) ;  /* 0xffffffe800148947 */ /* 0x000fec000383ffff */
.L_x_51:
[----:B------:R-:W-:-:S13]  /*4690*/  ISETP.NE.AND P0, PT, R124, RZ, PT ;  /* 0x000000ff7c00720c */ /* 0x000fda0003f05270 */
[----:B------:R-:W-:Y:S05]  /*46a0*/  @P0 BRA `(.L_x_64) ;  /* 0x00000000001c0947 */ /* 0x000fea0003800000 */
[----:B------:R-:W3:Y:S01]  /*46b0*/  S2UR UR4, SR_CgaCtaId ;  /* 0x00000000000479c3 */ /* 0x000ee20000008800 */
[----:B------:R-:W-:Y:S02]  /*46c0*/  ELECT P1, URZ, PT ;  /* 0x0000000000ff782f */ /* 0x000fe40003820000 */
[----:B------:R-:W-:Y:S01]  /*46d0*/  MOV R2, 0x1 ;  /* 0x0000000100027802 */ /* 0x000fe20000000f00 */
[----:B------:R-:W-:-:S04]  /*46e0*/  UMOV UR5, 0x40 ;  /* 0x0000004000057882 */ /* 0x000fc80000000000 */
[----:B------:R-:W-:Y:S01]  /*46f0*/  UVIRTCOUNT.DEALLOC.SMPOOL 0x80 ;  /* 0x000000800000784c */ /* 0x000fe20000000000 */
[----:B---3--:R-:W-:-:S09]  /*4700*/  ULEA UR4, UR4, UR5, 0x18 ;  /* 0x0000000504047291 */ /* 0x008fd2000f8ec0ff */
[----:B------:R3:W-:Y:S03]  /*4710*/  @P1 STS.U8 [UR4], R2 ;  /* 0x00000002ff001988 */ /* 0x0007e60008000004 */
.L_x_64:
[----:B------:R-:W-:Y:S06]  /*4720*/  BAR.SYNC.DEFER_BLOCKING 0x2, 0x80 ;  /* 0x0082000000007b1d */ /* 0x000fec0000010000 */
[----:B------:R-:W-:Y:S05]  /*4730*/  @P0 BRA `(.L_x_65) ;  /* 0x00000000009c0947 */ /* 0x000fea0003800000 */
[----:B------:R-:W4:Y:S01]  /*4740*/  S2UR UR5, SR_CgaCtaId ;  /* 0x00000000000579c3 */ /* 0x000f220000008800 */
[----:B------:R-:W-:Y:S01]  /*4750*/  NOP ;  /* 0x0000000000007918 */ /* 0x000fe20000000000 */
[----:B------:R-:W-:Y:S01]  /*4760*/  UMOV UR4, 0x50 ;  /* 0x0000005000047882 */ /* 0x000fe20000000000 */
[----:B------:R-:W-:Y:S01]  /*4770*/  LOP3.LUT R4, R123, 0xffff, RZ, 0xc0, !PT ;  /* 0x0000ffff7b047812 */ /* 0x000fe200078ec0ff */
[----:B-12---:R-:W-:-:S03]  /*4780*/  IMAD.MOV.U32 R3, RZ, RZ, 0xffff ;  /* 0x0000ffffff037424 */ /* 0x006fc600078e00ff */
[----:B------:R-:W-:-:S04]  /*4790*/  SHF.R.U32.HI R4, RZ, 0x5, R4 ;  /* 0x00000005ff047819 */ /* 0x000fc80000011604 */
[----:B------:R-:W-:Y:S01]  /*47a0*/  SHF.L.U32 R3, R3, R4, RZ ;  /* 0x0000000403037219 */ /* 0x000fe200000006ff */
[----:B------:R-:W-:-:S05]  /*47b0*/  VIADD R5, R4, 0x10 ;  /* 0x0000001004057836 */ /* 0x000fca0000000000 */
[----:B------:R-:W-:Y:S01]  /*47c0*/  SHF.L.U32 R0, R0, R5, RZ ;  /* 0x0000000500007219 */ /* 0x000fe200000006ff */
[----:B----4-:R-:W-:-:S03]  /*47d0*/  ULEA UR5, UR5, UR4, 0x18 ;  /* 0x0000000405057291 */ /* 0x010fc6000f8ec0ff */
[----:B------:R-:W-:-:S04]  /*47e0*/  LOP3.LUT R5, R0, R3, RZ, 0xfc, !PT ;  /* 0x0000000300057212 */ /* 0x000fc800078efcff */
[C---:B------:R-:W-:Y:S02]  /*47f0*/  LOP3.LUT R3, R5.reuse, 0xffff, RZ, 0xc0, !PT ;  /* 0x0000ffff05037812 */ /* 0x040fe400078ec0ff */
[----:B---3--:R-:W1:Y:S02]  /*4800*/  LDS R2, [UR5] ;  /* 0x00000005ff027984 */ /* 0x008e640008000800 */
[----:B-1----:R-:W-:-:S04]  /*4810*/  LOP3.LUT R0, R5, 0xffff, R2, 0x80, !PT ;  /* 0x0000ffff05007812 */ /* 0x002fc800078e8002 */
[----:B------:R-:W-:-:S13]  /*4820*/  ISETP.NE.AND P0, PT, R0, R3, PT ;  /* 0x000000030000720c */ /* 0x000fda0003f05270 */
[----:B------:R-:W-:Y:S05]  /*4830*/  @P0 BRA `(.L_x_66) ;  /* 0x0000000000500947 */ /* 0x000fea0003800000 */
[----:B------:R-:W-:Y:S02]  /*4840*/  SHF.R.U32.HI R0, RZ, 0x10, R2 ;  /* 0x00000010ff007819 */ /* 0x000fe40000011602 */
[----:B------:R-:W-:-:S04]  /*4850*/  SHF.R.U32.HI R3, RZ, 0x10, R5 ;  /* 0x00000010ff037819 */ /* 0x000fc80000011605 */
[----:B------:R-:W-:-:S04]  /*4860*/  LOP3.LUT R0, R0, R3, RZ, 0xc0, !PT ;  /* 0x0000000300007212 */ /* 0x000fc800078ec0ff */
[----:B------:R-:W-:-:S13]  /*4870*/  ISETP.NE.AND P0, PT, R0, R3, PT ;  /* 0x000000030000720c */ /* 0x000fda0003f05270 */
[----:B------:R-:W-:Y:S05]  /*4880*/  @P0 BRA `(.L_x_67) ;  /* 0x0000000000300947 */ /* 0x000fea0003800000 */
[----:B------:R-:W-:Y:S01]  /*4890*/  R2UR UR8, R5 ;  /* 0x00000000050872ca */ /* 0x000fe200000e0000 */
[----:B------:R-:W1:Y:S01]  /*48a0*/  S2R R2, SR_LANEID ;  /* 0x0000000000027919 */ /* 0x000e620000000000 */
[----:B------:R-:W-:Y:S02]  /*48b0*/  VOTEU.ANY UR6, UPT, PT ;  /* 0x0000000000067886 */ /* 0x000fe400038e0100 */
[----:B------:R-:W-:-:S09]  /*48c0*/  UFLO.U32 UR6, UR6 ;  /* 0x00000006000672bd */ /* 0x000fd200080e0000 */
[----:B------:R-:W-:-:S06]  /*48d0*/  ULOP3.LUT UR8, URZ, UR8, URZ, 0x33, !UPT ;  /* 0x00000008ff087292 */ /* 0x000fcc000f8e33ff */
[----:B------:R-:W-:-:S04]  /*48e0*/  IMAD.U32 R0, RZ, RZ, UR8 ;  /* 0x00000008ff007e24 */ /* 0x000fc8000f8e00ff */
[----:B------:R-:W2:Y:S02]  /*48f0*/  REDUX UR4, R0 ;  /* 0x00000000000473c4 */ /* 0x000ea40000000000 */
[----:B------:R3:W-:Y:S01]  /*4900*/  UTCATOMSWS.AND URZ, UR8 ;  /* 0x0000000800ff79e3 */ /* 0x0007e20008000000 */
[----:B-1----:R-:W-:Y:S01]  /*4910*/  ISETP.EQ.U32.AND P0, PT, R2, UR6, PT ;  /* 0x0000000602007c0c */ /* 0x002fe2000bf02070 */
[----:B--2---:R-:W-:-:S12]  /*4920*/  IMAD.U32 R2, RZ, RZ, UR4 ;  /* 0x00000004ff027e24 */ /* 0x004fd8000f8e00ff */
[----:B------:R3:W-:Y:S01]  /*4930*/  @P0 ATOMS.AND RZ, [UR5], R2 ;  /* 0x00000002ffff098c */ /* 0x0007e2000a800005 */
[----:B------:R-:W-:Y:S05]  /*4940*/  BRA `(.L_x_68) ;  /* 0x0000000000147947 */ /* 0x000fea0003800000 */
.L_x_67:
[----:B------:R-:W-:Y:S02]  /*4950*/  MOV R2, 0x4970 ;  /* 0x0000497000027802 */ /* 0x000fe40000000f00 */
[----:B------:R-:W-:Y:S05]  /*4960*/  CALL.REL.NOINC `($__internal_0_$__cuda_sm10x_tcgen05_guardrail_trap_col_being_dealloced_not_returned_by_alloc) ;  /* 0x0000000400a87944 */ /* 0x000fea0003c00000 */
[----:B------:R-:W-:Y:S05]  /*4970*/  BRA `(.L_x_68) ;  /* 0x0000000000087947 */ /* 0x000fea0003800000 */
.L_x_66:
[----:B------:R-:W-:Y:S02]  /*4980*/  MOV R2, 0x49a0 ;  /* 0x000049a000027802 */ /* 0x000fe40000000f00 */
[----:B------:R-:W-:Y:S05]  /*4990*/  CALL.REL.NOINC `($__internal_2_$__cuda_sm10x_tcgen05_guardrail_trap_unallocated_columns_being_dealloced) ;  /* 0x0000000400b47944 */ /* 0x000fea0003c00000 */
.L_x_68:
[----:B------:R-:W-:Y:S01]  /*49a0*/  NOP ;  /* 0x0000000000007918 */ /* 0x000fe20000000000 */
.L_x_65:
[----:B------:R-:W-:-:S04]  /*49b0*/  DEPBAR.LE SB0, 0x0 ;  /* 0x000080000000791a */ /* 0x000fc80000000000 */
[----:B------:R-:W-:-:S04]  /*49c0*/  DEPBAR.LE SB0, 0x0 ;  /* 0x000080000000791a */ /* 0x000fc80000000000 */
[----:B---3--:R-:W-:Y:S05]  /*49d0*/  EXIT ;  /* 0x000000000000794d */ /* 0x008fea0003800000 */
.L_x_21:
[----:B------:R-:W-:-:S07]  /*49e0*/  MOV R20, R21 ;  /* 0x0000001500147202 */ /* 0x000fce0000000f00 */
.L_x_69:
[----:B----4-:R4:W3:Y:S02]  /*49f0*/  SYNCS.PHASECHK.TRANS64.TRYWAIT P0, [R14+URZ+0x80], R21 ;  /* 0x000080150e0075a7 */ /* 0x0108e400080011ff */
[----:B---3--:R-:W-:Y:S05]  /*4a00*/  @!P0 NANOSLEEP.SYNCS 0x989680 ;  /* 0x009896800000895d */ /* 0x008fea0003900000 */
[----:B------:R-:W3:Y:S02]  /*4a10*/  @!P0 SYNCS.PHASECHK.TRANS64 P0, [R14+URZ+0x80], R21 ;  /* 0x000080150e0085a7 */ /* 0x000ee400080010ff */
[----:B---3--:R-:W-:Y:S05]  /*4a20*/  @!P0 BRA `(.L_x_69) ;  /* 0xfffffffc00f08947 */ /* 0x008fea000383ffff */
[----:B------:R-:W-:Y:S05]  /*4a30*/  BRA `(.L_x_70) ;  /* 0xffffffc400307947 */ /* 0x000fea000383ffff */
.L_x_23:
[----:B------:R-:W-:-:S07]  /*4a40*/  MOV R7, R6 ;  /* 0x0000000600077202 */ /* 0x000fce0000000f00 */
.L_x_71:
[----:B--2---:R2:W3:Y:S02]  /*4a50*/  SYNCS.PHASECHK.TRANS64.TRYWAIT P0, [R2+URZ+0x80], R7 ;  /* 0x00008007020075a7 */ /* 0x0044e400080011ff */
[----:B---3--:R-:W-:Y:S05]  /*4a60*/  @!P0 NANOSLEEP.SYNCS 0x989680 ;  /* 0x009896800000895d */ /* 0x008fea0003900000 */
[----:B------:R-:W3:Y:S02]  /*4a70*/  @!P0 SYNCS.PHASECHK.TRANS64 P0, [R2+URZ+0x80], R7 ;  /* 0x00008007020085a7 */ /* 0x000ee400080010ff */
[----:B---3--:R-:W-:Y:S05]  /*4a80*/  @!P0 BRA `(.L_x_71) ;  /* 0xfffffffc00f08947 */ /* 0x008fea000383ffff */
[----:B------:R-:W-:Y:S05]  /*4a90*/  BRA `(.L_x_72) ;  /* 0xffffffc400dc7947 */ /* 0x000fea000383ffff */
.L_x_24:
[----:B------:R-:W-:-:S07]  /*4aa0*/  MOV R9, R8 ;  /* 0x0000000800097202 */ /* 0x000fce0000000f00 */
.L_x_73:
[----:B--2---:R2:W3:Y:S02]  /*4ab0*/  SYNCS.PHASECHK.TRANS64.TRYWAIT P0, [R3+URZ+0x80], R9 ;  /* 0x00008009030075a7 */ /* 0x0044e400080011ff */
[----:B---3--:R-:W-:Y:S05]  /*4ac0*/  @!P0 NANOSLEEP.SYNCS 0x989680 ;  /* 0x009896800000895d */ /* 0x008fea0003900000 */
[----:B------:R-:W3:Y:S02]  /*4ad0*/  @!P0 SYNCS.PHASECHK.TRANS64 P0, [R3+URZ+0x80], R9 ;  /* 0x00008009030085a7 */ /* 0x000ee400080010ff */
[----:B---3--:R-:W-:Y:S05]  /*4ae0*/  @!P0 BRA `(.L_x_73) ;  /* 0xfffffffc00f08947 */ /* 0x008fea000383ffff */
[----:B------:R-:W-:Y:S05]  /*4af0*/  BRA `(.L_x_16) ;  /* 0xffffffc800107947 */ /* 0x000fea000383ffff */
.L_x_26:
[----:B------:R-:W-:-:S07]  /*4b00*/  MOV R0, UR32 ;  /* 0x0000002000007c02 */ /* 0x000fce0008000f00 */
.L_x_74:
[----:B---3--:R3:W4:Y:S02]  /*4b10*/  SYNCS.PHASECHK.TRANS64.TRYWAIT P0, [R0+URZ+0x70], RZ ;  /* 0x000070ff000075a7 */ /* 0x00872400080011ff */
[----:B----4-:R-:W-:Y:S05]  /*4b20*/  @!P0 NANOSLEEP.SYNCS 0x989680 ;  /* 0x009896800000895d */ /* 0x010fea0003900000 */
[----:B------:R-:W4:Y:S02]  /*4b30*/  @!P0 SYNCS.PHASECHK.TRANS64 P0, [R0+URZ+0x70], RZ ;  /* 0x000070ff000085a7 */ /* 0x000f2400080010ff */
[----:B----4-:R-:W-:Y:S05]  /*4b40*/  @!P0 BRA `(.L_x_74) ;  /* 0xfffffffc00f08947 */ /* 0x010fea000383ffff */
[----:B------:R-:W-:Y:S05]  /*4b50*/  BRA `(.L_x_75) ;  /* 0xffffffc800107947 */ /* 0x000fea000383ffff */
.L_x_29:
[----:B------:R-:W-:Y:S02]  /*4b60*/  MOV R6, UR9 ;  /* 0x0000000900067c02 */ /* 0x000fe40008000f00 */
[----:B------:R-:W-:Y:S02]  /*4b70*/  MOV R7, UR9 ;  /* 0x0000000900077c02 */ /* 0x000fe40008000f00 */
[----:B------:R-:W-:-:S07]  /*4b80*/  MOV R3, UR5 ;  /* 0x0000000500037c02 */ /* 0x000fce0008000f00 */
.L_x_76:
[----:B--2---:R2:W3:Y:S02]  /*4b90*/  SYNCS.PHASECHK.TRANS64.TRYWAIT P0, [R3+URZ+0x28], R7 ;  /* 0x00002807030075a7 */ /* 0x0044e400080011ff */
[----:B---3--:R-:W-:Y:S05]  /*4ba0*/  @!P0 NANOSLEEP.SYNCS 0x989680 ;  /* 0x009896800000895d */ /* 0x008fea0003900000 */
[----:B------:R-:W3:Y:S02]  /*4bb0*/  @!P0 SYNCS.PHASECHK.TRANS64 P0, [R3+URZ+0x28], R7 ;  /* 0x00002807030085a7 */ /* 0x000ee400080010ff */
[----:B---3--:R-:W-:Y:S05]  /*4bc0*/  @!P0 BRA `(.L_x_76) ;  /* 0xfffffffc00f08947 */ /* 0x008fea000383ffff */
[----:B------:R-:W-:Y:S05]  /*4bd0*/  BRA `(.L_x_28) ;  /* 0xffffffc800e07947 */ /* 0x000fea000383ffff */
.L_x_31:
[----:B------:R-:W-:-:S07]  /*4be0*/  MOV R5, R4 ;  /* 0x0000000400057202 */ /* 0x000fce0000000f00 */
.L_x_77:
[----:B---3--:R3:W4:Y:S02]  /*4bf0*/  SYNCS.PHASECHK.TRANS64.TRYWAIT P0, [R3+URZ+0x70], R5 ;  /* 0x00007005030075a7 */ /* 0x00872400080011ff */
[----:B----4-:R-:W-:Y:S05]  /*4c00*/  @!P0 NANOSLEEP.SYNCS 0x989680 ;  /* 0x009896800000895d */ /* 0x010fea0003900000 */
[----:B------:R-:W4:Y:S02]  /*4c10*/  @!P0 SYNCS.PHASECHK.TRANS64 P0, [R3+URZ+0x70], R5 ;  /* 0x00007005030085a7 */ /* 0x000f2400080010ff */
[----:B----4-:R-:W-:Y:S05]  /*4c20*/  @!P0 BRA `(.L_x_77) ;  /* 0xfffffffc00f08947 */ /* 0x010fea000383ffff */
[----:B------:R-:W-:Y:S05]  /*4c30*/  BRA `(.L_x_78) ;  /* 0xffffffcc002c7947 */ /* 0x000fea000383ffff */
.L_x_33:
[----:B------:R-:W-:Y:S02]  /*4c40*/  MOV R2, UR4 ;  /* 0x0000000400027c02 */ /* 0x000fe40008000f00 */
[----:B--2---:R-:W-:Y:S02]  /*4c50*/  MOV R3, UR4 ;  /* 0x0000000400037c02 */ /* 0x004fe40008000f00 */
[----:B------:R-:W-:-:S07]  /*4c60*/  MOV R0, UR5 ;  /* 0x0000000500007c02 */ /* 0x000fce0008000f00 */
.L_x_79:
[----:B--2---:R2:W3:Y:S02]  /*4c70*/  SYNCS.PHASECHK.TRANS64.TRYWAIT P0, [R0+URZ+0x28], R3 ;  /* 0x00002803000075a7 */ /* 0x0044e400080011ff */
[----:B---3--:R-:W-:Y:S05]  /*4c80*/  @!P0 NANOSLEEP.SYNCS 0x989680 ;  /* 0x009896800000895d */ /* 0x008fea0003900000 */
[----:B------:R-:W3:Y:S02]  /*4c90*/  @!P0 SYNCS.PHASECHK.TRANS64 P0, [R0+URZ+0x28], R3 ;  /* 0x00002803000085a7 */ /* 0x000ee400080010ff */
[----:B---3--:R-:W-:Y:S05]  /*4ca0*/  @!P0 BRA `(.L_x_79) ;  /* 0xfffffffc00f08947 */ /* 0x008fea000383ffff */
[----:B------:R-:W-:Y:S05]  /*4cb0*/  BRA `(.L_x_80) ;  /* 0xffffffcc009c7947 */ /* 0x000fea000383ffff */
.L_x_35:
[----:B---3--:R-:W-:-:S07]  /*4cc0*/  MOV R0, UR12 ;  /* 0x0000000c00007c02 */ /* 0x008fce0008000f00 */
.L_x_81:
[----:B---3--:R3:W4:Y:S02]  /*4cd0*/  SYNCS.PHASECHK.TRANS64.TRYWAIT P0, [R0+URZ+0x70], RZ ;  /* 0x000070ff000075a7 */ /* 0x00872400080011ff */
[----:B----4-:R-:W-:Y:S05]  /*4ce0*/  @!P0 NANOSLEEP.SYNCS 0x989680 ;  /* 0x009896800000895d */ /* 0x010fea0003900000 */
[----:B------:R-:W4:Y:S02]  /*4cf0*/  @!P0 SYNCS.PHASECHK.TRANS64 P0, [R0+URZ+0x70], RZ ;  /* 0x000070ff000085a7 */ /* 0x000f2400080010ff */
[----:B----4-:R-:W-:Y:S05]  /*4d00*/  @!P0 BRA `(.L_x_81) ;  /* 0xfffffffc00f08947 */ /* 0x010fea000383ffff */
[----:B------:R-:W-:Y:S05]  /*4d10*/  BRA `(.L_x_82) ;  /* 0xffffffcc00b47947 */ /* 0x000fea000383ffff */
.L_x_38:
[----:B------:R-:W-:Y:S02]  /*4d20*/  MOV R2, UR18 ;  /* 0x0000001200027c02 */ /* 0x000fe40008000f00 */
[-C--:B------:R-:W-:Y:S02]  /*4d30*/  MOV R8, R3.reuse ;  /* 0x0000000300087202 */ /* 0x080fe40000000f00 */
[----:B------:R-:W-:-:S07]  /*4d40*/  MOV R9, R3 ;  /* 0x0000000300097202 */ /* 0x000fce0000000f00 */
.L_x_83:
[----:B--2---:R2:W3:Y:S02]  /*4d50*/  SYNCS.PHASECHK.TRANS64.TRYWAIT P0, [R2+URZ+0x60], R9 ;  /* 0x00006009020075a7 */ /* 0x0044e400080011ff */
[----:B---3--:R-:W-:Y:S05]  /*4d60*/  @!P0 NANOSLEEP.SYNCS 0x989680 ;  /* 0x009896800000895d */ /* 0x008fea0003900000 */
[----:B------:R-:W3:Y:S02]  /*4d70*/  @!P0 SYNCS.PHASECHK.TRANS64 P0, [R2+URZ+0x60], R9 ;  /* 0x00006009020085a7 */ /* 0x000ee400080010ff */
[----:B---3--:R-:W-:Y:S05]  /*4d80*/  @!P0 BRA `(.L_x_83) ;  /* 0xfffffffc00f08947 */ /* 0x008fea000383ffff */
[----:B------:R-:W-:Y:S05]  /*4d90*/  BRA `(.L_x_37) ;  /* 0xffffffd000e07947 */ /* 0x000fea000383ffff */
.L_x_40:
[----:B------:R-:W-:Y:S02]  /*4da0*/  MOV R8, UR25 ;  /* 0x0000001900087c02 */ /* 0x000fe40008000f00 */
[----:B------:R-:W-:Y:S02]  /*4db0*/  MOV R9, UR25 ;  /* 0x0000001900097c02 */ /* 0x000fe40008000f00 */
[----:B------:R-:W-:Y:S07]  /*4dc0*/  MOV R2, UR13 ;  /* 0x0000000d00027c02 */ /* 0x000fee0008000f00 */
.L_x_84:
[----:B--2---:R2:W3:Y:S02]  /*4dd0*/  SYNCS.PHASECHK.TRANS64.TRYWAIT P1, [R2+URZ], R9 ;  /* 0x00000009020075a7 */ /* 0x0044e400080211ff */
[----:B---3--:R-:W-:Y:S05]  /*4de0*/  @!P1 NANOSLEEP.SYNCS 0x989680 ;  /* 0x009896800000995d */ /* 0x008fea0003900000 */
[----:B------:R-:W3:Y:S02]  /*4df0*/  @!P1 SYNCS.PHASECHK.TRANS64 P1, [R2+URZ], R9 ;  /* 0x00000009020095a7 */ /* 0x000ee400080210ff */
[----:B---3--:R-:W-:Y:S05]  /*4e00*/  @!P1 BRA `(.L_x_84) ;  /* 0xfffffffc00f09947 */ /* 0x008fea000383ffff */
[----:B------:R-:W-:Y:S05]  /*4e10*/  BRA `(.L_x_39) ;  /* 0xffffffd400547947 */ /* 0x000fea000383ffff */
.L_x_42:
[-C--:B------:R-:W-:Y:S02]  /*4e20*/  MOV R8, R2.reuse ;  /* 0x0000000200087202 */ /* 0x080fe40000000f00 */
[----:B------:R-:W-:-:S07]  /*4e30*/  MOV R9, R2 ;  /* 0x0000000200097202 */ /* 0x000fce0000000f00 */
.L_x_85:
[----:B--2---:R2:W3:Y:S02]  /*4e40*/  SYNCS.PHASECHK.TRANS64.TRYWAIT P0, [R3+URZ+0x70], R9 ;  /* 0x00007009030075a7 */ /* 0x0044e400080011ff */
[----:B---3--:R-:W-:Y:S05]  /*4e50*/  @!P0 NANOSLEEP.SYNCS 0x989680 ;  /* 0x009896800000895d */ /* 0x008fea0003900000 */
[----:B------:R-:W3:Y:S02]  /*4e60*/  @!P0 SYNCS.PHASECHK.TRANS64 P0, [R3+URZ+0x70], R9 ;  /* 0x00007009030085a7 */ /* 0x000ee400080010ff */
[----:B---3--:R-:W-:Y:S05]  /*4e70*/  @!P0 BRA `(.L_x_85) ;  /* 0xfffffffc00f08947 */ /* 0x008fea000383ffff */
[----:B------:R-:W-:Y:S05]  /*4e80*/  BRA `(.L_x_86) ;  /* 0xffffffd400d47947 */ /* 0x000fea000383ffff */
.L_x_44:
[----:B------:R-:W-:-:S07]  /*4e90*/  MOV R5, R4 ;  /* 0x0000000400057202 */ /* 0x000fce0000000f00 */
.L_x_87:
[----:B---3--:R3:W4:Y:S02]  /*4ea0*/  SYNCS.PHASECHK.TRANS64.TRYWAIT P0, [R2+URZ+0x60], R5 ;  /* 0x00006005020075a7 */ /* 0x00872400080011ff */
[----:B----4-:R-:W-:Y:S05]  /*4eb0*/  @!P0 NANOSLEEP.SYNCS 0x989680 ;  /* 0x009896800000895d */ /* 0x010fea0003900000 */
[----:B------:R-:W4:Y:S02]  /*4ec0*/  @!P0 SYNCS.PHASECHK.TRANS64 P0, [R2+URZ+0x60], R5 ;  /* 0x00006005020085a7 */ /* 0x000f2400080010ff */
[----:B----4-:R-:W-:Y:S05]  /*4ed0*/  @!P0 BRA `(.L_x_87) ;  /* 0xfffffffc00f08947 */ /* 0x010fea000383ffff */
[----:B------:R-:W-:Y:S05]  /*4ee0*/  BRA `(.L_x_34) ;  /* 0xffffffd8001c7947 */ /* 0x000fea000383ffff */
.L_x_50:
[----:B-1----:R1:W4:Y:S02]  /*4ef0*/  SYNCS.PHASECHK.TRANS64.TRYWAIT P0, [R87+URZ+0x70], RZ ;  /* 0x000070ff570075a7 */ /* 0x00232400080011ff */
[----:B----4-:R-:W-:Y:S05]  /*4f00*/  @!P0 NANOSLEEP.SYNCS 0x989680 ;  /* 0x009896800000895d */ /* 0x010fea0003900000 */
[----:B------:R-:W4:Y:S02]  /*4f10*/  @!P0 SYNCS.PHASECHK.TRANS64 P0, [R87+URZ+0x70], RZ ;  /* 0x000070ff570085a7 */ /* 0x000f2400080010ff */
[----:B----4-:R-:W-:Y:S05]  /*4f20*/  @!P0 BRA `(.L_x_50) ;  /* 0xfffffffc00f08947 */ /* 0x010fea000383ffff */
[----:B------:R-:W-:Y:S05]  /*4f30*/  BRA `(.L_x_88) ;  /* 0xffffffd800f07947 */ /* 0x000fea000383ffff */
.L_x_52:
[----:B------:R-:W-:-:S07]  /*4f40*/  MOV R2, R3 ;  /* 0x0000000300027202 */ /* 0x000fce0000000f00 */
.L_x_89:
[----:B--2---:R2:W3:Y:S02]  /*4f50*/  SYNCS.PHASECHK.TRANS64.TRYWAIT P1, [R126+URZ+0x50], R3 ;  /* 0x000050037e0075a7 */ /* 0x0044e400080211ff */
[----:B---3--:R-:W-:Y:S05]  /*4f60*/  @!P1 NANOSLEEP.SYNCS 0x989680 ;  /* 0x009896800000995d */ /* 0x008fea0003900000 */
[----:B------:R-:W3:Y:S02]  /*4f70*/  @!P1 SYNCS.PHASECHK.TRANS64 P1, [R126+URZ+0x50], R3 ;  /* 0x000050037e0095a7 */ /* 0x000ee400080210ff */
[----:B---3--:R-:W-:Y:S05]  /*4f80*/  @!P1 BRA `(.L_x_89) ;  /* 0xfffffffc00f09947 */ /* 0x008fea000383ffff */
[----:B------:R-:W-:Y:S05]  /*4f90*/  BRA `(.L_x_90) ;  /* 0xffffffe000087947 */ /* 0x000fea000383ffff */
.L_x_60:
[-C--:B------:R-:W-:Y:S02]  /*4fa0*/  MOV R4, R2.reuse ;  /* 0x0000000200047202 */ /* 0x080fe40000000f00 */
[----:B------:R-:W-:-:S07]  /*4fb0*/  MOV R5, R2 ;  /* 0x0000000200057202 */ /* 0x000fce0000000f00 */
.L_x_91:
[----:B-1----:R1:W2:Y:S02]  /*4fc0*/  SYNCS.PHASECHK.TRANS64.TRYWAIT P0, [R3+URZ+0x70], R5 ;  /* 0x00007005030075a7 */ /* 0x0022a400080011ff */
[----:B--2---:R-:W-:Y:S05]  /*4fd0*/  @!P0 NANOSLEEP.SYNCS 0x989680 ;  /* 0x009896800000895d */ /* 0x004fea0003900000 */
[----:B------:R-:W2:Y:S02]  /*4fe0*/  @!P0 SYNCS.PHASECHK.TRANS64 P0, [R3+URZ+0x70], R5 ;  /* 0x00007005030085a7 */ /* 0x000ea400080010ff */
[----:B--2---:R-:W-:Y:S05]  /*4ff0*/  @!P0 BRA `(.L_x_91) ;  /* 0xfffffffc00f08947 */ /* 0x004fea000383ffff */
[----:B------:R-:W-:Y:S05]  /*5000*/  BRA `(.L_x_92) ;  /* 0xfffffff400187947 */ /* 0x000fea000383ffff */
        .weak           $__internal_0_$__cuda_sm10x_tcgen05_guardrail_trap_col_being_dealloced_not_returned_by_alloc
        .type           $__internal_0_$__cuda_sm10x_tcgen05_guardrail_trap_col_being_dealloced_not_returned_by_alloc,@function
        .size           $__internal_0_$__cuda_sm10x_tcgen05_guardrail_trap_col_being_dealloced_not_returned_by_alloc,($__internal_1_$__cuda_sm10x_tcgen05_guardrail_trap_phase_invalid_during_alloc - $__internal_0_$__cuda_sm10x_tcgen05_guardrail_trap_col_being_dealloced_not_returned_by_alloc)
$__internal_0_$__cuda_sm10x_tcgen05_guardrail_trap_col_being_dealloced_not_returned_by_alloc:
[----:B------:R-:W-:Y:S05]  /*5010*/  BPT.TRAP 0x1 ;  /* 0x000000040000795c */ /* 0x000fea0000300000 */
[----:B------:R-:W-:-:S04]  /*5020*/  HFMA2 R3, -RZ, RZ, 0, 0 ;  /* 0x00000000ff037431 */ /* 0x000fc800000001ff */
[----:B------:R-:W-:Y:S05]  /*5030*/  RET.REL.NODEC R2 `(kernel_cutlass_kernel_cudnngrouped_gemmgrouped_gemm_swiglugrouped_gemm_swiglu_quantBlockScaledContiguousGroupedGemmKernel_object_at__TiledMMA_ThrLayoutVMNK11110000_PermutationMNK____MMAAt_0) ;  /* 0xffffffac02f07950 */ /* 0x000fea0003c3ffff */
        .weak           $__internal_1_$__cuda_sm10x_tcgen05_guardrail_trap_phase_invalid_during_alloc
        .type           $__internal_1_$__cuda_sm10x_tcgen05_guardrail_trap_phase_invalid_during_alloc,@function
        .size           $__internal_1_$__cuda_sm10x_tcgen05_guardrail_trap_phase_invalid_during_alloc,($__internal_2_$__cuda_sm10x_tcgen05_guardrail_trap_unallocated_columns_being_dealloced - $__internal_1_$__cuda_sm10x_tcgen05_guardrail_trap_phase_invalid_during_alloc)
$__internal_1_$__cuda_sm10x_tcgen05_guardrail_trap_phase_invalid_during_alloc:
[----:B------:R-:W-:Y:S05]  /*5040*/  BPT.TRAP 0x1 ;  /* 0x000000040000795c */ /* 0x000fea0000300000 */
[----:B------:R-:W-:-:S04]  /*5050*/  MOV R3, 0x0 ;  /* 0x0000000000037802 */ /* 0x000fc80000000f00 */
[----:B------:R-:W-:Y:S05]  /*5060*/  RET.REL.NODEC R2 `(kernel_cutlass_kernel_cudnngrouped_gemmgrouped_gemm_swiglugrouped_gemm_swiglu_quantBlockScaledContiguousGroupedGemmKernel_object_at__TiledMMA_ThrLayoutVMNK11110000_PermutationMNK____MMAAt_0) ;  /* 0xffffffac02e47950 */ /* 0x000fea0003c3ffff */
        .weak           $__internal_2_$__cuda_sm10x_tcgen05_guardrail_trap_unallocated_columns_being_dealloced
        .type           $__internal_2_$__cuda_sm10x_tcgen05_guardrail_trap_unallocated_columns_being_dealloced,@function
        .size           $__internal_2_$__cuda_sm10x_tcgen05_guardrail_trap_unallocated_columns_being_dealloced,(.L_x_96 - $__internal_2_$__cuda_sm10x_tcgen05_guardrail_trap_unallocated_columns_being_dealloced)
$__internal_2_$__cuda_sm10x_tcgen05_guardrail_trap_unallocated_columns_being_dealloced:
[----:B------:R-:W-:Y:S05]  /*5070*/  BPT.TRAP 0x1 ;  /* 0x000000040000795c */ /* 0x000fea0000300000 */
[----:B------:R-:W-:-:S04]  /*5080*/  HFMA2 R3, -RZ, RZ, 0, 0 ;  /* 0x00000000ff037431 */ /* 0x000fc800000001ff */
[----:B------:R-:W-:Y:S05]  /*5090*/  RET.REL.NODEC R2 `(kernel_cutlass_kernel_cudnngrouped_gemmgrouped_gemm_swiglugrouped_gemm_swiglu_quantBlockScaledContiguousGroupedGemmKernel_object_at__TiledMMA_ThrLayoutVMNK11110000_PermutationMNK____MMAAt_0) ;  /* 0xffffffac02d87950 */ /* 0x000fea0003c3ffff */
.L_x_93:
[----:B------:R-:W-:-:S00]  /*50a0*/  BRA `(.L_x_93) ;  /* 0xfffffffc00fc7947 */ /* 0x000fc0000383ffff */
[----:B------:R-:W-:-:S00]  /*50b0*/  NOP ;  /* 0x0000000000007918 */ /* 0x000fc00000000000 */
        /* <DEDUP_REMOVED lines=12> */
.L_x_96:


//--------------------- .nv.shared.kernel_cutlass_kernel_cudnngrouped_gemmgrouped_gemm_swiglugrouped_gemm_swiglu_quantBlockScaledContiguousGroupedGemmKernel_object_at__TiledMMA_ThrLayoutVMNK11110000_PermutationMNK____MMAAt_0 --------------------------
	.section	.nv.shared.kernel_cutlass_kernel_cudnngrouped_gemmgrouped_gemm_swiglugrouped_gemm_swiglu_quantBlockScaledContiguousGroupedGemmKernel_object_at__TiledMMA_ThrLayoutVMNK11110000_PermutationMNK____MMAAt_0,"aw",@nobits
	.sectionflags	@""
	.align	1024
	.zero		1024


//--------------------- .nv.shared.reserved.0     --------------------------
	.section	.nv.shared.reserved.0,"aw",@nobits
	.align	8
	.weak		__nv_reservedSMEM_offset_0_alias
	.size		__nv_reservedSMEM_offset_0_alias, 0, 64
	.other		__nv_reservedSMEM_offset_0_alias,@"STO_CUDA_RESERVED_SHARED STV_DEFAULT"
__nv_reservedSMEM_offset_0_alias:
	.zero		0
.nv.shared.reserved.0:
	.zero		64
	.weak		__nv_reservedSMEM_allocation_phase
	.type		__nv_reservedSMEM_allocation_phase,@object
	.size		__nv_reservedSMEM_allocation_phase,(.L_0 - __nv_reservedSMEM_allocation_phase)
__nv_reservedSMEM_allocation_phase:
	.zero		1
.L_0:
	.zero		7
	.weak		__nv_reservedSMEM_devtool_atexit_pc
	.type		__nv_reservedSMEM_devtool_atexit_pc,@object
	.size		__nv_reservedSMEM_devtool_atexit_pc,(__nv_reservedSMEM_allocation_mask - __nv_reservedSMEM_devtool_atexit_pc)
__nv_reservedSMEM_devtool_atexit_pc:
	.zero		8
	.weak		__nv_reservedSMEM_allocation_mask
	.type		__nv_reservedSMEM_allocation_mask,@object
	.size		__nv_reservedSMEM_allocation_mask,(.L_2 - __nv_reservedSMEM_allocation_mask)
__nv_reservedSMEM_allocation_mask:
	.zero		4
.L_2:


//--------------------- .nv.constant0.kernel_cutlass_kernel_cudnngrouped_gemmgrouped_gemm_swiglugrouped_gemm_swiglu_quantBlockScaledContiguousGroupedGemmKernel_object_at__TiledMMA_ThrLayoutVMNK11110000_PermutationMNK____MMAAt_0 --------------------------
	.section	.nv.constant0.kernel_cutlass_kernel_cudnngrouped_gemmgrouped_gemm_swiglugrouped_gemm_swiglu_quantBlockScaledContiguousGroupedGemmKernel_object_at__TiledMMA_ThrLayoutVMNK11110000_PermutationMNK____MMAAt_0,"a",@progbits
	.sectionflags	@""
	.align	4
.nv.constant0.kernel_cutlass_kernel_cudnngrouped_gemmgrouped_gemm_swiglugrouped_gemm_swiglu_quantBlockScaledContiguousGroupedGemmKernel_object_at__TiledMMA_ThrLayoutVMNK11110000_PermutationMNK____MMAAt_0:
	.zero		1924


//--------------------- SYMBOLS --------------------------

	.type		.nv.reservedSmem.offset0,@object
	.size		.nv.reservedSmem.offset0,0x4
	.type		.nv.reservedSmem.cap,@object
	.size		.nv.reservedSmem.cap,0x4
